//
// Generated by NVIDIA NVVM Compiler
//
// Compiler Build ID: CL-36424714
// Cuda compilation tools, release 13.0, V13.0.88
// Based on NVVM 20.0.0
//

.version 9.0
.target sm_100
.address_size 64

	// .globl	_Z14simulate_modelPiS_ii

.visible .entry _Z14simulate_modelPiS_ii(
	.param .u64 .ptr .align 1 _Z14simulate_modelPiS_ii_param_0,
	.param .u64 .ptr .align 1 _Z14simulate_modelPiS_ii_param_1,
	.param .u32 _Z14simulate_modelPiS_ii_param_2,
	.param .u32 _Z14simulate_modelPiS_ii_param_3
)
{
	.reg .pred 	%p<12>;
	.reg .b32 	%r<123>;
	.reg .b64 	%rd<41>;

	ld.param.u64 	%rd3, [_Z14simulate_modelPiS_ii_param_0];
	ld.param.u64 	%rd4, [_Z14simulate_modelPiS_ii_param_1];
	ld.param.u32 	%r22, [_Z14simulate_modelPiS_ii_param_2];
	ld.param.u32 	%r23, [_Z14simulate_modelPiS_ii_param_3];
	cvta.to.global.u64 	%rd1, %rd4;
	cvta.to.global.u64 	%rd2, %rd3;
	mov.u32 	%r24, %ctaid.x;
	div.s32 	%r25, %r22, %r23;
	div.u32 	%r1, %r24, %r25;
	mul.lo.s32 	%r26, %r1, %r25;
	sub.s32 	%r2, %r24, %r26;
	setp.lt.s32 	%p1, %r23, 1;
	@%p1 bra 	$L__BB0_13;
	mul.lo.s32 	%r3, %r2, %r23;
	add.s32 	%r4, %r22, 1;
	and.b32  	%r5, %r23, 1;
	and.b32  	%r6, %r23, 2147483646;
	neg.s32 	%r7, %r6;
	mad.lo.s32 	%r28, %r1, %r22, %r2;
	mul.lo.s32 	%r8, %r28, %r23;
	mov.b32 	%r119, 0;
$L__BB0_2:
	setp.eq.s32 	%p2, %r23, 1;
	add.s32 	%r10, %r119, %r1;
	mad.lo.s32 	%r11, %r119, %r22, %r8;
	mad.lo.s32 	%r30, %r1, %r23, %r119;
	add.s32 	%r12, %r30, %r22;
	add.s32 	%r13, %r12, 1;
	add.s32 	%r14, %r12, -1;
	mov.b32 	%r122, 0;
	@%p2 bra 	$L__BB0_9;
	mov.b32 	%r121, 0;
	cvt.s64.s32 	%rd24, %r11;
	mov.u32 	%r120, %r7;
$L__BB0_4:
	add.s32 	%r17, %r121, %r2;
	max.s32 	%r32, %r10, %r17;
	setp.ge.s32 	%p3, %r32, %r22;
	@%p3 bra 	$L__BB0_6;
	add.s32 	%r33, %r11, %r121;
	add.s32 	%r34, %r121, %r3;
	rem.s32 	%r35, %r12, %r22;
	add.s32 	%r36, %r4, %r34;
	rem.s32 	%r37, %r36, %r22;
	mul.lo.s32 	%r38, %r35, %r22;
	add.s32 	%r39, %r38, %r37;
	mul.wide.s32 	%rd5, %r39, 4;
	add.s64 	%rd6, %rd2, %rd5;
	ld.global.u32 	%r40, [%rd6];
	add.s32 	%r41, %r36, -2;
	rem.s32 	%r42, %r41, %r22;
	add.s32 	%r43, %r42, %r38;
	mul.wide.s32 	%rd7, %r43, 4;
	add.s64 	%rd8, %rd2, %rd7;
	ld.global.u32 	%r44, [%rd8];
	rem.s32 	%r45, %r13, %r22;
	add.s32 	%r46, %r22, %r34;
	rem.s32 	%r47, %r46, %r22;
	mad.lo.s32 	%r48, %r45, %r22, %r47;
	mul.wide.s32 	%rd9, %r48, 4;
	add.s64 	%rd10, %rd2, %rd9;
	ld.global.u32 	%r49, [%rd10];
	rem.s32 	%r50, %r14, %r22;
	mad.lo.s32 	%r51, %r50, %r22, %r47;
	mul.wide.s32 	%rd11, %r51, 4;
	add.s64 	%rd12, %rd2, %rd11;
	ld.global.u32 	%r52, [%rd12];
	mul.wide.s32 	%rd13, %r33, 4;
	add.s64 	%rd14, %rd2, %rd13;
	ld.global.u32 	%r53, [%rd14];
	add.s32 	%r54, %r40, %r53;
	add.s32 	%r55, %r44, %r54;
	add.s32 	%r56, %r49, %r55;
	add.s32 	%r57, %r52, %r56;
	shr.s32 	%r58, %r57, 31;
	setp.lt.s32 	%p4, %r57, 1;
	selp.b32 	%r59, %r58, 1, %p4;
	add.s64 	%rd15, %rd1, %rd13;
	st.global.u32 	[%rd15], %r59;
$L__BB0_6:
	add.s32 	%r60, %r17, 1;
	max.s32 	%r61, %r10, %r60;
	setp.ge.s32 	%p5, %r61, %r22;
	@%p5 bra 	$L__BB0_8;
	add.s32 	%r62, %r121, %r3;
	add.s32 	%r63, %r62, 1;
	rem.s32 	%r64, %r12, %r22;
	add.s32 	%r65, %r4, %r63;
	rem.s32 	%r66, %r65, %r22;
	mul.lo.s32 	%r67, %r64, %r22;
	add.s32 	%r68, %r67, %r66;
	mul.wide.s32 	%rd16, %r68, 4;
	add.s64 	%rd17, %rd2, %rd16;
	ld.global.u32 	%r69, [%rd17];
	add.s32 	%r70, %r65, -2;
	rem.s32 	%r71, %r70, %r22;
	add.s32 	%r72, %r71, %r67;
	mul.wide.s32 	%rd18, %r72, 4;
	add.s64 	%rd19, %rd2, %rd18;
	ld.global.u32 	%r73, [%rd19];
	rem.s32 	%r74, %r13, %r22;
	add.s32 	%r75, %r22, %r63;
	rem.s32 	%r76, %r75, %r22;
	mad.lo.s32 	%r77, %r74, %r22, %r76;
	mul.wide.s32 	%rd20, %r77, 4;
	add.s64 	%rd21, %rd2, %rd20;
	ld.global.u32 	%r78, [%rd21];
	rem.s32 	%r79, %r14, %r22;
	mad.lo.s32 	%r80, %r79, %r22, %r76;
	mul.wide.s32 	%rd22, %r80, 4;
	add.s64 	%rd23, %rd2, %rd22;
	ld.global.u32 	%r81, [%rd23];
	cvt.s64.s32 	%rd25, %r121;
	add.s64 	%rd26, %rd24, %rd25;
	shl.b64 	%rd27, %rd26, 2;
	add.s64 	%rd28, %rd2, %rd27;
	ld.global.u32 	%r82, [%rd28+4];
	add.s32 	%r83, %r69, %r82;
	add.s32 	%r84, %r73, %r83;
	add.s32 	%r85, %r78, %r84;
	add.s32 	%r86, %r81, %r85;
	shr.s32 	%r87, %r86, 31;
	setp.lt.s32 	%p6, %r86, 1;
	selp.b32 	%r88, %r87, 1, %p6;
	add.s64 	%rd29, %rd1, %rd27;
	st.global.u32 	[%rd29+4], %r88;
$L__BB0_8:
	add.s32 	%r121, %r121, 2;
	add.s32 	%r120, %r120, 2;
	setp.ne.s32 	%p7, %r120, 0;
	mov.u32 	%r122, %r6;
	@%p7 bra 	$L__BB0_4;
$L__BB0_9:
	setp.eq.s32 	%p8, %r5, 0;
	@%p8 bra 	$L__BB0_12;
	add.s32 	%r90, %r122, %r2;
	max.s32 	%r91, %r10, %r90;
	setp.ge.s32 	%p9, %r91, %r22;
	@%p9 bra 	$L__BB0_12;
	add.s32 	%r92, %r11, %r122;
	add.s32 	%r93, %r122, %r3;
	rem.s32 	%r94, %r12, %r22;
	add.s32 	%r95, %r4, %r93;
	rem.s32 	%r96, %r95, %r22;
	mul.lo.s32 	%r97, %r94, %r22;
	add.s32 	%r98, %r97, %r96;
	mul.wide.s32 	%rd30, %r98, 4;
	add.s64 	%rd31, %rd2, %rd30;
	ld.global.u32 	%r99, [%rd31];
	add.s32 	%r100, %r95, -2;
	rem.s32 	%r101, %r100, %r22;
	add.s32 	%r102, %r101, %r97;
	mul.wide.s32 	%rd32, %r102, 4;
	add.s64 	%rd33, %rd2, %rd32;
	ld.global.u32 	%r103, [%rd33];
	rem.s32 	%r104, %r13, %r22;
	add.s32 	%r105, %r22, %r93;
	rem.s32 	%r106, %r105, %r22;
	mad.lo.s32 	%r107, %r104, %r22, %r106;
	mul.wide.s32 	%rd34, %r107, 4;
	add.s64 	%rd35, %rd2, %rd34;
	ld.global.u32 	%r108, [%rd35];
	rem.s32 	%r109, %r14, %r22;
	mad.lo.s32 	%r110, %r109, %r22, %r106;
	mul.wide.s32 	%rd36, %r110, 4;
	add.s64 	%rd37, %rd2, %rd36;
	ld.global.u32 	%r111, [%rd37];
	mul.wide.s32 	%rd38, %r92, 4;
	add.s64 	%rd39, %rd2, %rd38;
	ld.global.u32 	%r112, [%rd39];
	add.s32 	%r113, %r99, %r112;
	add.s32 	%r114, %r103, %r113;
	add.s32 	%r115, %r108, %r114;
	add.s32 	%r116, %r111, %r115;
	shr.s32 	%r117, %r116, 31;
	setp.lt.s32 	%p10, %r116, 1;
	selp.b32 	%r118, %r117, 1, %p10;
	add.s64 	%rd40, %rd1, %rd38;
	st.global.u32 	[%rd40], %r118;
$L__BB0_12:
	add.s32 	%r119, %r119, 1;
	setp.ne.s32 	%p11, %r119, %r23;
	@%p11 bra 	$L__BB0_2;
$L__BB0_13:
	ret;

}


// ===== COMPILED SASS (sm_100) =====

	.target	sm_100

	.elftype	@"ET_EXEC"


//--------------------- .note.nv.tkinfo           --------------------------
	.section	.note.nv.tkinfo,"",@"SHT_NOTE"
	.sectionflags	@"SHF_NOTE_NV_TKINFO"
	.tkinfo
        /*0018*/ 	.word	0x00000002
        /*0030*/ 	.string	""
        /*0030*/ 	.string	"ptxas"
        /*0030*/ 	.string	"Cuda compilation tools, release 13.0, V13.0.88"
        /*0030*/ 	.string	"Build cuda_13.0.r13.0/compiler.36424714_0"
        /*0030*/ 	.string	"-arch sm_100 -m 64 "



//--------------------- .note.nv.cuinfo           --------------------------
	.section	.note.nv.cuinfo,"",@"SHT_NOTE"
	.sectionflags	@"SHF_NOTE_NV_CUINFO"
        /*0018*/ 	.short	0x0002
        /*001a*/ 	.short	0x0064
        /*001c*/ 	.short	0x0082
	.zero		2


//--------------------- .nv.info                  --------------------------
	.section	.nv.info,"",@"SHT_CUDA_INFO"
	.align	4


	//----- nvinfo : EIATTR_REGCOUNT
	.align		4
        /*0000*/ 	.byte	0x04, 0x2f
        /*0002*/ 	.short	(.L_1 - .L_0)
	.align		4
.L_0:
        /*0004*/ 	.word	index@(_Z14simulate_modelPiS_ii)
        /*0008*/ 	.word	0x0000001f


	//----- nvinfo : EIATTR_FRAME_SIZE
	.align		4
.L_1:
        /*000c*/ 	.byte	0x04, 0x11
        /*000e*/ 	.short	(.L_3 - .L_2)
	.align		4
.L_2:
        /*0010*/ 	.word	index@(_Z14simulate_modelPiS_ii)
        /*0014*/ 	.word	0x00000000


	//----- nvinfo : EIATTR_MIN_STACK_SIZE
	.align		4
.L_3:
        /*0018*/ 	.byte	0x04, 0x12
        /*001a*/ 	.short	(.L_5 - .L_4)
	.align		4
.L_4:
        /*001c*/ 	.word	index@(_Z14simulate_modelPiS_ii)
        /*0020*/ 	.word	0x00000000
.L_5:


//--------------------- .nv.compat                --------------------------
	.section	.nv.compat,"",@"SHT_CUDA_COMPAT_INFO"
	.align	4
        /*0000*/ 	.byte	0x02, 0x09, 0x00, 0x00, 0x02, 0x02, 0x01, 0x00, 0x02, 0x05, 0x05, 0x00, 0x03, 0x07, 0x01, 0x01
        /*0010*/ 	.byte	0x02, 0x03, 0x00, 0x00, 0x02, 0x06, 0x01, 0x00, 0x04, 0x0b, 0x08, 0x00, 0x09, 0x00, 0x00, 0x00
        /*0020*/ 	.byte	0x00, 0x00, 0x00, 0x00


//--------------------- .nv.info._Z14simulate_modelPiS_ii --------------------------
	.section	.nv.info._Z14simulate_modelPiS_ii,"",@"SHT_CUDA_INFO"
	.sectionflags	@""
	.align	4


	//----- nvinfo : EIATTR_CUDA_API_VERSION
	.align		4
        /*0000*/ 	.byte	0x04, 0x37
        /*0002*/ 	.short	(.L_7 - .L_6)
.L_6:
        /*0004*/ 	.word	0x00000082


	//----- nvinfo : EIATTR_KPARAM_INFO
	.align		4
.L_7:
        /*0008*/ 	.byte	0x04, 0x17
        /*000a*/ 	.short	(.L_9 - .L_8)
.L_8:
        /*000c*/ 	.word	0x00000000
        /*0010*/ 	.short	0x0003
        /*0012*/ 	.short	0x0014
        /*0014*/ 	.byte	0x00, 0xf0, 0x11, 0x00


	//----- nvinfo : EIATTR_KPARAM_INFO
	.align		4
.L_9:
        /*0018*/ 	.byte	0x04, 0x17
        /*001a*/ 	.short	(.L_11 - .L_10)
.L_10:
        /*001c*/ 	.word	0x00000000
        /*0020*/ 	.short	0x0002
        /*0022*/ 	.short	0x0010
        /*0024*/ 	.byte	0x00, 0xf0, 0x11, 0x00


	//----- nvinfo : EIATTR_KPARAM_INFO
	.align		4
.L_11:
        /*0028*/ 	.byte	0x04, 0x17
        /*002a*/ 	.short	(.L_13 - .L_12)
.L_12:
        /*002c*/ 	.word	0x00000000
        /*0030*/ 	.short	0x0001
        /*0032*/ 	.short	0x0008
        /*0034*/ 	.byte	0x00, 0xf5, 0x21, 0x00


	//----- nvinfo : EIATTR_KPARAM_INFO
	.align		4
.L_13:
        /*0038*/ 	.byte	0x04, 0x17
        /*003a*/ 	.short	(.L_15 - .L_14)
.L_14:
        /*003c*/ 	.word	0x00000000
        /*0040*/ 	.short	0x0000
        /*0042*/ 	.short	0x0000
        /*0044*/ 	.byte	0x00, 0xf5, 0x21, 0x00


	//----- nvinfo : EIATTR_SPARSE_MMA_MASK
	.align		4
.L_15:
        /*0048*/ 	.byte	0x03, 0x50
        /*004a*/ 	.short	0x0000


	//----- nvinfo : EIATTR_MAXREG_COUNT
	.align		4
        /*004c*/ 	.byte	0x03, 0x1b
        /*004e*/ 	.short	0x00ff


	//----- nvinfo : EIATTR_MERCURY_ISA_VERSION
	.align		4
        /*0050*/ 	.byte	0x03, 0x5f
        /*0052*/ 	.short	0x0101


	//----- nvinfo : EIATTR_VRC_CTA_INIT_COUNT
	.align		4
        /*0054*/ 	.byte	0x02, 0x4a
	.zero		1
	.zero		1


	//----- nvinfo : EIATTR_EXIT_INSTR_OFFSETS
	.align		4
        /*0058*/ 	.byte	0x04, 0x1c
        /*005a*/ 	.short	(.L_17 - .L_16)


	//   ....[0]....
.L_16:
        /*005c*/ 	.word	0x000002f0


	//   ....[1]....
        /*0060*/ 	.word	0x00001a40


	//----- nvinfo : EIATTR_CBANK_PARAM_SIZE
	.align		4
.L_17:
        /*0064*/ 	.byte	0x03, 0x19
        /*0066*/ 	.short	0x0018


	//----- nvinfo : EIATTR_PARAM_CBANK
	.align		4
        /*0068*/ 	.byte	0x04, 0x0a
        /*006a*/ 	.short	(.L_19 - .L_18)
	.align		4
.L_18:
        /*006c*/ 	.word	index@(.nv.constant0._Z14simulate_modelPiS_ii)
        /*0070*/ 	.short	0x0380
        /*0072*/ 	.short	0x0018


	//----- nvinfo : EIATTR_SW_WAR
	.align		4
.L_19:
        /*0074*/ 	.byte	0x04, 0x36
        /*0076*/ 	.short	(.L_21 - .L_20)
.L_20:
        /*0078*/ 	.word	0x00000008
.L_21:


//--------------------- .nv.callgraph             --------------------------
	.section	.nv.callgraph,"",@"SHT_CUDA_CALLGRAPH"
	.align	4
	.sectionentsize	8
	.align		4
        /*0000*/ 	.word	0x00000000
	.align		4
        /*0004*/ 	.word	0xffffffff
	.align		4
        /*0008*/ 	.word	0x00000000
	.align		4
        /*000c*/ 	.word	0xfffffffe
	.align		4
        /*0010*/ 	.word	0x00000000
	.align		4
        /*0014*/ 	.word	0xfffffffd
	.align		4
        /*0018*/ 	.word	0x00000000
	.align		4
        /*001c*/ 	.word	0xfffffffc


//--------------------- .text._Z14simulate_modelPiS_ii --------------------------
	.section	.text._Z14simulate_modelPiS_ii,"ax",@progbits
	.align	128
        .global         _Z14simulate_modelPiS_ii
        .type           _Z14simulate_modelPiS_ii,@function
        .size           _Z14simulate_modelPiS_ii,(.L_x_7 - _Z14simulate_modelPiS_ii)
        .other          _Z14simulate_modelPiS_ii,@"STO_CUDA_ENTRY STV_DEFAULT"
_Z14simulate_modelPiS_ii:
.text._Z14simulate_modelPiS_ii:
[----:B------:R-:W-:Y:S08]  /*0000*/  LDC R1, c[0x0][0x37c] ;  /* 0x0000df00ff017b82 */ /* 0x000ff00000000800 */
[----:B------:R-:W0:Y:S08]  /*0010*/  LDC.64 R2, c[0x0][0x390] ;  /* 0x0000e400ff027b82 */ /* 0x000e300000000a00 */
[----:B------:R-:W1:Y:S01]  /*0020*/  S2UR UR4, SR_CTAID.X ;  /* 0x00000000000479c3 */ /* 0x000e620000002500 */
[----:B0-----:R-:W-:-:S04]  /*0030*/  IABS R7, R3 ;  /* 0x0000000300077213 */ /* 0x001fc80000000000 */
[----:B------:R-:W0:Y:S08]  /*0040*/  I2F.RP R0, R7 ;  /* 0x0000000700007306 */ /* 0x000e300000209400 */
[----:B0-----:R-:W0:Y:S02]  /*0050*/  MUFU.RCP R0, R0 ;  /* 0x0000000000007308 */ /* 0x001e240000001000 */
[----:B0-----:R-:W-:-:S06]  /*0060*/  VIADD R4, R0, 0xffffffe ;  /* 0x0ffffffe00047836 */ /* 0x001fcc0000000000 */
[----:B------:R0:W2:Y:S02]  /*0070*/  F2I.FTZ.U32.TRUNC.NTZ R5, R4 ;  /* 0x0000000400057305 */ /* 0x0000a4000021f000 */
[----:B0-----:R-:W-:Y:S02]  /*0080*/  IMAD.MOV.U32 R4, RZ, RZ, RZ ;  /* 0x000000ffff047224 */ /* 0x001fe400078e00ff */
[----:B--2---:R-:W-:-:S04]  /*0090*/  IMAD.MOV R6, RZ, RZ, -R5 ;  /* 0x000000ffff067224 */ /* 0x004fc800078e0a05 */
[----:B------:R-:W-:Y:S01]  /*00a0*/  IMAD R9, R6, R7, RZ ;  /* 0x0000000706097224 */ /* 0x000fe200078e02ff */
[----:B------:R-:W-:-:S03]  /*00b0*/  IABS R6, R2 ;  /* 0x0000000200067213 */ /* 0x000fc60000000000 */
[----:B------:R-:W-:-:S06]  /*00c0*/  IMAD.HI.U32 R5, R5, R9, R4 ;  /* 0x0000000905057227 */ /* 0x000fcc00078e0004 */
[----:B------:R-:W-:-:S05]  /*00d0*/  IMAD.HI.U32 R5, R5, R6, RZ ;  /* 0x0000000605057227 */ /* 0x000fca00078e00ff */
[----:B------:R-:W-:-:S05]  /*00e0*/  IADD3 R0, PT, PT, -R5, RZ, RZ ;  /* 0x000000ff05007210 */ /* 0x000fca0007ffe1ff */
[----:B------:R-:W-:-:S05]  /*00f0*/  IMAD R0, R7, R0, R6 ;  /* 0x0000000007007224 */ /* 0x000fca00078e0206 */
[----:B------:R-:W-:-:S13]  /*0100*/  ISETP.GT.U32.AND P1, PT, R7, R0, PT ;  /* 0x000000000700720c */ /* 0x000fda0003f24070 */
[----:B------:R-:W-:Y:S02]  /*0110*/  @!P1 IMAD.IADD R0, R0, 0x1, -R7 ;  /* 0x0000000100009824 */ /* 0x000fe400078e0a07 */
[----:B------:R-:W-:Y:S01]  /*0120*/  @!P1 VIADD R5, R5, 0x1 ;  /* 0x0000000105059836 */ /* 0x000fe20000000000 */
[----:B------:R-:W-:Y:S02]  /*0130*/  ISETP.NE.AND P1, PT, R3, RZ, PT ;  /* 0x000000ff0300720c */ /* 0x000fe40003f25270 */
[----:B------:R-:W-:Y:S02]  /*0140*/  ISETP.GE.U32.AND P0, PT, R0, R7, PT ;  /* 0x000000070000720c */ /* 0x000fe40003f06070 */
[----:B------:R-:W-:-:S04]  /*0150*/  LOP3.LUT R0, R2, R3, RZ, 0x3c, !PT ;  /* 0x0000000302007212 */ /* 0x000fc800078e3cff */
[----:B------:R-:W-:-:S07]  /*0160*/  ISETP.GE.AND P2, PT, R0, RZ, PT ;  /* 0x000000ff0000720c */ /* 0x000fce0003f46270 */
[----:B------:R-:W-:-:S05]  /*0170*/  @P0 VIADD R5, R5, 0x1 ;  /* 0x0000000105050836 */ /* 0x000fca0000000000 */
[----:B------:R-:W-:-:S05]  /*0180*/  MOV R7, R5 ;  /* 0x0000000500077202 */ /* 0x000fca0000000f00 */
[----:B------:R-:W-:Y:S01]  /*0190*/  @!P2 IMAD.MOV R7, RZ, RZ, -R7 ;  /* 0x000000ffff07a224 */ /* 0x000fe200078e0a07 */
[----:B------:R-:W-:-:S04]  /*01a0*/  @!P1 LOP3.LUT R7, RZ, R3, RZ, 0x33, !PT ;  /* 0x00000003ff079212 */ /* 0x000fc800078e33ff */
[----:B------:R-:W0:Y:S01]  /*01b0*/  I2F.U32.RP R0, R7 ;  /* 0x0000000700007306 */ /* 0x000e220000209000 */
[----:B------:R-:W-:-:S07]  /*01c0*/  ISETP.NE.U32.AND P2, PT, R7, RZ, PT ;  /* 0x000000ff0700720c */ /* 0x000fce0003f45070 */
[----:B0-----:R-:W0:Y:S02]  /*01d0*/  MUFU.RCP R0, R0 ;  /* 0x0000000000007308 */ /* 0x001e240000001000 */
[----:B0-----:R-:W-:-:S06]  /*01e0*/  VIADD R4, R0, 0xffffffe ;  /* 0x0ffffffe00047836 */ /* 0x001fcc0000000000 */
[----:B------:R0:W2:Y:S02]  /*01f0*/  F2I.FTZ.U32.TRUNC.NTZ R5, R4 ;  /* 0x0000000400057305 */ /* 0x0000a4000021f000 */
[----:B0-----:R-:W-:Y:S02]  /*0200*/  HFMA2 R4, -RZ, RZ, 0, 0 ;  /* 0x00000000ff047431 */ /* 0x001fe400000001ff */
[----:B--2---:R-:W-:-:S04]  /*0210*/  IMAD R6, R7, R5, RZ ;  /* 0x0000000507067224 */ /* 0x004fc800078e02ff */
[----:B------:R-:W-:-:S04]  /*0220*/  IMAD.MOV R9, RZ, RZ, -R6 ;  /* 0x000000ffff097224 */ /* 0x000fc800078e0a06 */
[----:B------:R-:W-:-:S06]  /*0230*/  IMAD.HI.U32 R5, R5, R9, R4 ;  /* 0x0000000905057227 */ /* 0x000fcc00078e0004 */
[----:B-1----:R-:W-:-:S04]  /*0240*/  IMAD.HI.U32 R6, R5, UR4, RZ ;  /* 0x0000000405067c27 */ /* 0x002fc8000f8e00ff */
[----:B------:R-:W-:-:S04]  /*0250*/  IMAD.MOV R8, RZ, RZ, -R6 ;  /* 0x000000ffff087224 */ /* 0x000fc800078e0a06 */
[----:B------:R-:W-:-:S05]  /*0260*/  IMAD R8, R7, R8, UR4 ;  /* 0x0000000407087e24 */ /* 0x000fca000f8e0208 */
[----:B------:R-:W-:-:S13]  /*0270*/  ISETP.GE.U32.AND P0, PT, R8, R7, PT ;  /* 0x000000070800720c */ /* 0x000fda0003f06070 */
[----:B------:R-:W-:Y:S02]  /*0280*/  @P0 IMAD.IADD R8, R8, 0x1, -R7 ;  /* 0x0000000108080824 */ /* 0x000fe400078e0a07 */
[----:B------:R-:W-:Y:S01]  /*0290*/  @P0 VIADD R6, R6, 0x1 ;  /* 0x0000000106060836 */ /* 0x000fe20000000000 */
[----:B------:R-:W-:Y:S02]  /*02a0*/  ISETP.GE.AND P0, PT, R3, 0x1, PT ;  /* 0x000000010300780c */ /* 0x000fe40003f06270 */
[----:B------:R-:W-:-:S13]  /*02b0*/  ISETP.GE.U32.AND P1, PT, R8, R7, PT ;  /* 0x000000070800720c */ /* 0x000fda0003f26070 */
[----:B------:R-:W-:Y:S02]  /*02c0*/  @P1 IADD3 R6, PT, PT, R6, 0x1, RZ ;  /* 0x0000000106061810 */ /* 0x000fe40007ffe0ff */
[----:B------:R-:W-:-:S05]  /*02d0*/  @!P2 LOP3.LUT R6, RZ, R7, RZ, 0x33, !PT ;  /* 0x00000007ff06a212 */ /* 0x000fca00078e33ff */
[----:B------:R-:W-:Y:S01]  /*02e0*/  IMAD.MOV R0, RZ, RZ, -R6 ;  /* 0x000000ffff007224 */ /* 0x000fe200078e0a06 */
[----:B------:R-:W-:Y:S06]  /*02f0*/  @!P0 EXIT ;  /* 0x000000000000894d */ /* 0x000fec0003800000 */
[----:B------:R-:W-:Y:S01]  /*0300*/  IMAD R7, R7, R0, UR4 ;  /* 0x0000000407077e24 */ /* 0x000fe2000f8e0200 */
[----:B------:R-:W0:Y:S01]  /*0310*/  LDCU.64 UR6, c[0x0][0x358] ;  /* 0x00006b00ff0677ac */ /* 0x000e220008000a00 */
[----:B------:R-:W-:Y:S02]  /*0320*/  VIADD R4, R2, 0x1 ;  /* 0x0000000102047836 */ /* 0x000fe40000000000 */
[----:B------:R-:W-:Y:S01]  /*0330*/  IMAD R0, R6, R2, R7 ;  /* 0x0000000206007224 */ /* 0x000fe200078e0207 */
[----:B------:R-:W-:-:S03]  /*0340*/  UMOV UR4, URZ ;  /* 0x000000ff00047c82 */ /* 0x000fc60008000000 */
[----:B------:R-:W-:Y:S01]  /*0350*/  IMAD R5, R0, R3, RZ ;  /* 0x0000000300057224 */ /* 0x000fe200078e02ff */
[----:B------:R-:W-:-:S07]  /*0360*/  LOP3.LUT R3, R3, 0x7ffffffe, RZ, 0xc0, !PT ;  /* 0x7ffffffe03037812 */ /* 0x000fce00078ec0ff */
.L_x_5:
[----:B-1----:R-:W1:Y:S01]  /*0370*/  LDC.64 R8, c[0x0][0x390] ;  /* 0x0000e400ff087b82 */ /* 0x002e620000000a00 */
[----:B------:R-:W-:Y:S02]  /*0380*/  VIADD R2, R6, UR4 ;  /* 0x0000000406027c36 */ /* 0x000fe40008000000 */
[----:B------:R-:W-:Y:S01]  /*0390*/  IMAD.MOV.U32 R12, RZ, RZ, RZ ;  /* 0x000000ffff0c7224 */ /* 0x000fe200078e00ff */
[----:B-1----:R-:W-:Y:S01]  /*03a0*/  ISETP.NE.AND P0, PT, R9, 0x1, PT ;  /* 0x000000010900780c */ /* 0x002fe20003f05270 */
[----:B------:R-:W-:Y:S02]  /*03b0*/  IMAD R0, R8, UR4, R5 ;  /* 0x0000000408007c24 */ /* 0x000fe4000f8e0205 */
[----:B------:R-:W-:Y:S01]  /*03c0*/  IMAD R21, R6, R9, UR4 ;  /* 0x0000000406157e24 */ /* 0x000fe2000f8e0209 */
[----:B------:R-:W-:-:S04]  /*03d0*/  UIADD3 UR4, UPT, UPT, UR4, 0x1, URZ ;  /* 0x0000000104047890 */ /* 0x000fc8000fffe0ff */
[----:B------:R-:W-:Y:S02]  /*03e0*/  IADD3 R21, PT, PT, R21, R8, RZ ;  /* 0x0000000815157210 */ /* 0x000fe40007ffe0ff */
[----:B------:R-:W-:-:S03]  /*03f0*/  ISETP.NE.AND P1, PT, R9, UR4, PT ;  /* 0x0000000409007c0c */ /* 0x000fc6000bf25270 */
[C---:B------:R-:W-:Y:S02]  /*0400*/  VIADD R20, R21.reuse, 0x1 ;  /* 0x0000000115147836 */ /* 0x040fe40000000000 */
[----:B------:R-:W-:Y:S01]  /*0410*/  VIADD R9, R21, 0xffffffff ;  /* 0xffffffff15097836 */ /* 0x000fe20000000000 */
[----:B0-234-:R-:W-:Y:S07]  /*0420*/  @!P0 BRA `(.L_x_0) ;  /* 0x0000000c00bc8947 */ /* 0x01dfee0003800000 */
[----:B------:R-:W1:Y:S01]  /*0430*/  LDC R8, c[0x0][0x390] ;  /* 0x0000e400ff087b82 */ /* 0x000e620000000800 */
[----:B------:R-:W-:Y:S01]  /*0440*/  IADD3 R22, PT, PT, -R3, RZ, RZ ;  /* 0x000000ff03167210 */ /* 0x000fe20007ffe1ff */
[----:B------:R-:W-:Y:S01]  /*0450*/  IMAD.MOV.U32 R24, RZ, RZ, RZ ;  /* 0x000000ffff187224 */ /* 0x000fe200078e00ff */
[----:B------:R-:W2:Y:S01]  /*0460*/  LDCU UR5, c[0x0][0x394] ;  /* 0x00007280ff0577ac */ /* 0x000ea20008000800 */
[----:B------:R-:W3:Y:S05]  /*0470*/  LDCU.128 UR8, c[0x0][0x380] ;  /* 0x00007000ff0877ac */ /* 0x000eea0008000c00 */
.L_x_3:
[C-C-:B------:R-:W-:Y:S01]  /*0480*/  IMAD.IADD R11, R7.reuse, 0x1, R24.reuse ;  /* 0x00000001070b7824 */ /* 0x140fe200078e0218 */
[----:B------:R-:W-:Y:S01]  /*0490*/  IADD3 R22, PT, PT, R22, 0x2, RZ ;  /* 0x0000000216167810 */ /* 0x000fe20007ffe0ff */
[----:B------:R-:W-:-:S03]  /*04a0*/  IMAD.IADD R13, R7, 0x1, R24 ;  /* 0x00000001070d7824 */ /* 0x000fc600078e0218 */
[----:B------:R-:W-:Y:S02]  /*04b0*/  VIMNMX R11, PT, PT, R2, R11, !PT ;  /* 0x0000000b020b7248 */ /* 0x000fe40007fe0100 */
[----:B------:R-:W-:Y:S02]  /*04c0*/  VIADDMNMX R13, R13, 0x1, R2, !PT ;  /* 0x000000010d0d7846 */ /* 0x000fe40007800102 */
[-C--:B-1----:R-:W-:Y:S02]  /*04d0*/  ISETP.GE.AND P3, PT, R11, R8.reuse, PT ;  /* 0x000000080b00720c */ /* 0x082fe40003f66270 */
[----:B------:R-:W-:Y:S02]  /*04e0*/  ISETP.NE.AND P0, PT, R22, RZ, PT ;  /* 0x000000ff1600720c */ /* 0x000fe40003f05270 */
[----:B------:R-:W-:-:S09]  /*04f0*/  ISETP.GE.AND P2, PT, R13, R8, PT ;  /* 0x000000080d00720c */ /* 0x000fd20003f46270 */
[----:B----4-:R-:W-:Y:S05]  /*0500*/  @P3 BRA `(.L_x_1) ;  /* 0x0000000400b03947 */ /* 0x010fea0003800000 */
[----:B------:R-:W-:Y:S01]  /*0510*/  IABS R12, R8 ;  /* 0x00000008000c7213 */ /* 0x000fe20000000000 */
[----:B--2---:R-:W-:Y:S01]  /*0520*/  IMAD R17, R7, UR5, R24 ;  /* 0x0000000507117c24 */ /* 0x004fe2000f8e0218 */
[----:B------:R-:W-:Y:S02]  /*0530*/  IABS R23, R21 ;  /* 0x0000001500177213 */ /* 0x000fe40000000000 */
[----:B------:R-:W1:Y:S01]  /*0540*/  I2F.RP R13, R12 ;  /* 0x0000000c000d7306 */ /* 0x000e620000209400 */
[----:B------:R-:W-:-:S04]  /*0550*/  IMAD.IADD R15, R4, 0x1, R17 ;  /* 0x00000001040f7824 */ /* 0x000fc800078e0211 */
[C---:B------:R-:W-:Y:S01]  /*0560*/  VIADD R18, R15.reuse, 0xfffffffe ;  /* 0xfffffffe0f127836 */ /* 0x040fe20000000000 */
[----:B------:R-:W-:Y:S02]  /*0570*/  IABS R14, R15 ;  /* 0x0000000f000e7213 */ /* 0x000fe40000000000 */
[----:B------:R-:W-:Y:S01]  /*0580*/  ISETP.GE.AND P6, PT, R15, RZ, PT ;  /* 0x000000ff0f00720c */ /* 0x000fe20003fc6270 */
[----:B-1----:R-:W1:Y:S02]  /*0590*/  MUFU.RCP R13, R13 ;  /* 0x0000000d000d7308 */ /* 0x002e640000001000 */
[----:B-1----:R-:W-:-:S06]  /*05a0*/  VIADD R10, R13, 0xffffffe ;  /* 0x0ffffffe0d0a7836 */ /* 0x002fcc0000000000 */
[----:B------:R1:W2:Y:S02]  /*05b0*/  F2I.FTZ.U32.TRUNC.NTZ R11, R10 ;  /* 0x0000000a000b7305 */ /* 0x0002a4000021f000 */
[----:B-1----:R-:W-:Y:S01]  /*05c0*/  MOV R10, RZ ;  /* 0x000000ff000a7202 */ /* 0x002fe20000000f00 */
[----:B--2---:R-:W-:-:S04]  /*05d0*/  IMAD.MOV R19, RZ, RZ, -R11 ;  /* 0x000000ffff137224 */ /* 0x004fc800078e0a0b */
[----:B------:R-:W-:-:S04]  /*05e0*/  IMAD R19, R19, R12, RZ ;  /* 0x0000000c13137224 */ /* 0x000fc800078e02ff */
[----:B------:R-:W-:-:S04]  /*05f0*/  IMAD.HI.U32 R11, R11, R19, R10 ;  /* 0x000000130b0b7227 */ /* 0x000fc800078e000a */
[----:B------:R-:W-:Y:S02]  /*0600*/  IMAD.IADD R10, R17, 0x1, R8 ;  /* 0x00000001110a7824 */ /* 0x000fe400078e0208 */
[----:B------:R-:W-:-:S03]  /*0610*/  IMAD.HI.U32 R13, R11, R14, RZ ;  /* 0x0000000e0b0d7227 */ /* 0x000fc600078e00ff */
[----:B------:R-:W-:Y:S01]  /*0620*/  IABS R19, R10 ;  /* 0x0000000a00137213 */ /* 0x000fe20000000000 */
[----:B------:R-:W-:-:S04]  /*0630*/  IMAD.MOV R13, RZ, RZ, -R13 ;  /* 0x000000ffff0d7224 */ /* 0x000fc800078e0a0d */
[----:B------:R-:W-:Y:S01]  /*0640*/  IMAD R13, R12, R13, R14 ;  /* 0x0000000d0c0d7224 */ /* 0x000fe200078e020e */
[----:B------:R-:W-:Y:S01]  /*0650*/  IABS R14, R18 ;  /* 0x00000012000e7213 */ /* 0x000fe20000000000 */
[----:B------:R-:W-:-:S03]  /*0660*/  IMAD.HI.U32 R16, R11, R19, RZ ;  /* 0x000000130b107227 */ /* 0x000fc600078e00ff */
[----:B------:R-:W-:Y:S02]  /*0670*/  MOV R17, R14 ;  /* 0x0000000e00117202 */ /* 0x000fe40000000f00 */
[----:B------:R-:W-:-:S03]  /*0680*/  ISETP.GT.U32.AND P3, PT, R12, R13, PT ;  /* 0x0000000d0c00720c */ /* 0x000fc60003f64070 */
[----:B------:R-:W-:-:S04]  /*0690*/  IMAD.HI.U32 R14, R11, R17, RZ ;  /* 0x000000110b0e7227 */ /* 0x000fc800078e00ff */
[----:B------:R-:W-:-:S04]  /*06a0*/  IMAD.MOV R14, RZ, RZ, -R14 ;  /* 0x000000ffff0e7224 */ /* 0x000fc800078e0a0e */
[C---:B------:R-:W-:Y:S02]  /*06b0*/  IMAD R14, R12.reuse, R14, R17 ;  /* 0x0000000e0c0e7224 */ /* 0x040fe400078e0211 */
[----:B------:R-:W-:Y:S01]  /*06c0*/  IMAD.MOV R17, RZ, RZ, -R16 ;  /* 0x000000ffff117224 */ /* 0x000fe200078e0a10 */
[----:B------:R-:W-:Y:S01]  /*06d0*/  MOV R16, R23 ;  /* 0x0000001700107202 */ /* 0x000fe20000000f00 */
[----:B------:R-:W-:Y:S01]  /*06e0*/  @!P3 IMAD.IADD R13, R13, 0x1, -R12 ;  /* 0x000000010d0db824 */ /* 0x000fe200078e0a0c */
[C---:B------:R-:W-:Y:S01]  /*06f0*/  ISETP.GT.U32.AND P4, PT, R12.reuse, R14, PT ;  /* 0x0000000e0c00720c */ /* 0x040fe20003f84070 */
[C---:B------:R-:W-:Y:S01]  /*0700*/  IMAD R17, R12.reuse, R17, R19 ;  /* 0x000000110c117224 */ /* 0x040fe200078e0213 */
[----:B------:R-:W-:Y:S01]  /*0710*/  IABS R19, R20 ;  /* 0x0000001400137213 */ /* 0x000fe20000000000 */
[----:B------:R-:W-:Y:S01]  /*0720*/  IMAD.HI.U32 R15, R11, R16, RZ ;  /* 0x000000100b0f7227 */ /* 0x000fe200078e00ff */
[C---:B------:R-:W-:Y:S02]  /*0730*/  ISETP.GT.U32.AND P3, PT, R12.reuse, R13, PT ;  /* 0x0000000d0c00720c */ /* 0x040fe40003f64070 */
[----:B------:R-:W-:Y:S01]  /*0740*/  ISETP.GT.U32.AND P5, PT, R12, R17, PT ;  /* 0x000000110c00720c */ /* 0x000fe20003fa4070 */
[----:B------:R-:W-:Y:S01]  /*0750*/  IMAD.MOV R15, RZ, RZ, -R15 ;  /* 0x000000ffff0f7224 */ /* 0x000fe200078e0a0f */
[----:B------:R-:W-:-:S03]  /*0760*/  IABS R23, R9 ;  /* 0x0000000900177213 */ /* 0x000fc60000000000 */
[----:B------:R-:W-:Y:S02]  /*0770*/  IMAD R15, R12, R15, R16 ;  /* 0x0000000f0c0f7224 */ /* 0x000fe400078e0210 */
[----:B------:R-:W-:Y:S02]  /*0780*/  @!P4 IMAD.IADD R14, R14, 0x1, -R12 ;  /* 0x000000010e0ec824 */ /* 0x000fe400078e0a0c */
[----:B------:R-:W-:-:S03]  /*0790*/  IMAD.HI.U32 R16, R11, R19, RZ ;  /* 0x000000130b107227 */ /* 0x000fc600078e00ff */
[----:B------:R-:W-:Y:S01]  /*07a0*/  ISETP.GT.U32.AND P4, PT, R12, R14, PT ;  /* 0x0000000e0c00720c */ /* 0x000fe20003f84070 */
[----:B------:R-:W-:Y:S01]  /*07b0*/  IMAD.MOV R16, RZ, RZ, -R16 ;  /* 0x000000ffff107224 */ /* 0x000fe200078e0a10 */
[----:B------:R-:W-:Y:S01]  /*07c0*/  @!P5 IADD3 R17, PT, PT, R17, -R12, RZ ;  /* 0x8000000c1111d210 */ /* 0x000fe20007ffe0ff */
[----:B------:R-:W-:-:S03]  /*07d0*/  IMAD.HI.U32 R11, R11, R23, RZ ;  /* 0x000000170b0b7227 */ /* 0x000fc600078e00ff */
[----:B------:R-:W-:Y:S01]  /*07e0*/  ISETP.GT.U32.AND P5, PT, R12, R17, PT ;  /* 0x000000110c00720c */ /* 0x000fe20003fa4070 */
[----:B------:R-:W-:Y:S01]  /*07f0*/  @!P3 IMAD.IADD R13, R13, 0x1, -R12 ;  /* 0x000000010d0db824 */ /* 0x000fe200078e0a0c */
[----:B------:R-:W-:Y:S01]  /*0800*/  ISETP.GE.AND P3, PT, R18, RZ, PT ;  /* 0x000000ff1200720c */ /* 0x000fe20003f66270 */
[----:B------:R-:W-:Y:S02]  /*0810*/  IMAD R19, R12, R16, R19 ;  /* 0x000000100c137224 */ /* 0x000fe400078e0213 */
[----:B------:R-:W-:Y:S02]  /*0820*/  IMAD.MOV R11, RZ, RZ, -R11 ;  /* 0x000000ffff0b7224 */ /* 0x000fe400078e0a0b */
[----:B------:R-:W-:Y:S01]  /*0830*/  @!P6 IMAD.MOV R13, RZ, RZ, -R13 ;  /* 0x000000ffff0de224 */ /* 0x000fe200078e0a0d */
[----:B------:R-:W-:Y:S01]  /*0840*/  @!P4 IADD3 R14, PT, PT, R14, -R12, RZ ;  /* 0x8000000c0e0ec210 */ /* 0x000fe20007ffe0ff */
[C---:B------:R-:W-:Y:S01]  /*0850*/  IMAD R23, R12.reuse, R11, R23 ;  /* 0x0000000b0c177224 */ /* 0x040fe200078e0217 */
[----:B------:R-:W-:-:S02]  /*0860*/  ISETP.GT.U32.AND P6, PT, R12, R15, PT ;  /* 0x0000000f0c00720c */ /* 0x000fc40003fc4070 */
[C---:B------:R-:W-:Y:S01]  /*0870*/  ISETP.GT.U32.AND P4, PT, R12.reuse, R19, PT ;  /* 0x000000130c00720c */ /* 0x040fe20003f84070 */
[----:B------:R-:W-:Y:S01]  /*0880*/  @!P5 IMAD.IADD R17, R17, 0x1, -R12 ;  /* 0x000000011111d824 */ /* 0x000fe200078e0a0c */
[----:B------:R-:W-:Y:S02]  /*0890*/  ISETP.GT.U32.AND P5, PT, R12, R23, PT ;  /* 0x000000170c00720c */ /* 0x000fe40003fa4070 */
[----:B------:R-:W-:-:S07]  /*08a0*/  @!P3 IADD3 R14, PT, PT, -R14, RZ, RZ ;  /* 0x000000ff0e0eb210 */ /* 0x000fce0007ffe1ff */
[--C-:B------:R-:W-:Y:S01]  /*08b0*/  @!P6 IMAD.IADD R15, R15, 0x1, -R12.reuse ;  /* 0x000000010f0fe824 */ /* 0x100fe200078e0a0c */
[----:B------:R-:W-:Y:S01]  /*08c0*/  ISETP.GE.AND P6, PT, R10, RZ, PT ;  /* 0x000000ff0a00720c */ /* 0x000fe20003fc6270 */
[--C-:B------:R-:W-:Y:S01]  /*08d0*/  @!P4 IMAD.IADD R19, R19, 0x1, -R12.reuse ;  /* 0x000000011313c824 */ /* 0x100fe200078e0a0c */
[----:B------:R-:W1:Y:S01]  /*08e0*/  LDC.64 R10, c[0x0][0x380] ;  /* 0x0000e000ff0a7b82 */ /* 0x000e620000000a00 */
[----:B------:R-:W-:Y:S01]  /*08f0*/  @!P5 IMAD.IADD R23, R23, 0x1, -R12 ;  /* 0x000000011717d824 */ /* 0x000fe200078e0a0c */
[C---:B------:R-:W-:Y:S02]  /*0900*/  ISETP.GT.U32.AND P3, PT, R12.reuse, R15, PT ;  /* 0x0000000f0c00720c */ /* 0x040fe40003f64070 */
[C---:B------:R-:W-:Y:S02]  /*0910*/  ISETP.GT.U32.AND P4, PT, R12.reuse, R19, PT ;  /* 0x000000130c00720c */ /* 0x040fe40003f84070 */
[----:B------:R-:W-:-:S05]  /*0920*/  ISETP.GT.U32.AND P5, PT, R12, R23, PT ;  /* 0x000000170c00720c */ /* 0x000fca0003fa4070 */
[----:B------:R-:W-:Y:S01]  /*0930*/  @!P6 IMAD.MOV R17, RZ, RZ, -R17 ;  /* 0x000000ffff11e224 */ /* 0x000fe200078e0a11 */
[----:B------:R-:W-:-:S03]  /*0940*/  ISETP.GE.AND P6, PT, R21, RZ, PT ;  /* 0x000000ff1500720c */ /* 0x000fc60003fc6270 */
[--C-:B------:R-:W-:Y:S01]  /*0950*/  @!P3 IMAD.IADD R15, R15, 0x1, -R12.reuse ;  /* 0x000000010f0fb824 */ /* 0x100fe200078e0a0c */
[----:B------:R-:W-:Y:S02]  /*0960*/  ISETP.GE.AND P3, PT, R20, RZ, PT ;  /* 0x000000ff1400720c */ /* 0x000fe40003f66270 */
[----:B------:R-:W-:Y:S01]  /*0970*/  @!P4 IADD3 R19, PT, PT, R19, -R12, RZ ;  /* 0x8000000c1313c210 */ /* 0x000fe20007ffe0ff */
[----:B------:R-:W-:Y:S01]  /*0980*/  @!P5 IMAD.IADD R23, R23, 0x1, -R12 ;  /* 0x000000011717d824 */ /* 0x000fe200078e0a0c */
[----:B------:R-:W-:Y:S02]  /*0990*/  ISETP.GE.AND P4, PT, R9, RZ, PT ;  /* 0x000000ff0900720c */ /* 0x000fe40003f86270 */
[----:B------:R-:W-:Y:S01]  /*09a0*/  ISETP.NE.AND P5, PT, R8, RZ, PT ;  /* 0x000000ff0800720c */ /* 0x000fe20003fa5270 */
[----:B------:R-:W-:Y:S01]  /*09b0*/  IMAD.MOV.U32 R25, RZ, RZ, R23 ;  /* 0x000000ffff197224 */ /* 0x000fe200078e0017 */
[----:B------:R-:W-:Y:S01]  /*09c0*/  LOP3.LUT R12, RZ, R8, RZ, 0x33, !PT ;  /* 0x00000008ff0c7212 */ /* 0x000fe200078e33ff */
[----:B------:R-:W-:Y:S01]  /*09d0*/  @!P6 IMAD.MOV R15, RZ, RZ, -R15 ;  /* 0x000000ffff0fe224 */ /* 0x000fe200078e0a0f */
[----:B------:R-:W-:-:S02]  /*09e0*/  IADD3 R23, PT, PT, R0, R24, RZ ;  /* 0x0000001800177210 */ /* 0x000fc40007ffe0ff */
[C---:B------:R-:W-:Y:S01]  /*09f0*/  SEL R13, R12.reuse, R13, !P5 ;  /* 0x0000000d0c0d7207 */ /* 0x040fe20006800000 */
[----:B------:R-:W-:Y:S01]  /*0a00*/  @!P3 IMAD.MOV R19, RZ, RZ, -R19 ;  /* 0x000000ffff13b224 */ /* 0x000fe200078e0a13 */
[C---:B------:R-:W-:Y:S02]  /*0a10*/  SEL R15, R12.reuse, R15, !P5 ;  /* 0x0000000f0c0f7207 */ /* 0x040fe40006800000 */
[C---:B------:R-:W-:Y:S01]  /*0a20*/  SEL R14, R12.reuse, R14, !P5 ;  /* 0x0000000e0c0e7207 */ /* 0x040fe20006800000 */
[----:B------:R-:W-:Y:S01]  /*0a30*/  @!P4 IMAD.MOV R25, RZ, RZ, -R25 ;  /* 0x000000ffff19c224 */ /* 0x000fe200078e0a19 */
[C---:B------:R-:W-:Y:S01]  /*0a40*/  SEL R17, R12.reuse, R17, !P5 ;  /* 0x000000110c117207 */ /* 0x040fe20006800000 */
[CC--:B------:R-:W-:Y:S01]  /*0a50*/  IMAD R27, R15.reuse, R8.reuse, R13 ;  /* 0x000000080f1b7224 */ /* 0x0c0fe200078e020d */
[C---:B------:R-:W-:Y:S01]  /*0a60*/  SEL R19, R12.reuse, R19, !P5 ;  /* 0x000000130c137207 */ /* 0x040fe20006800000 */
[----:B------:R-:W-:Y:S01]  /*0a70*/  IMAD R15, R15, R8, R14 ;  /* 0x000000080f0f7224 */ /* 0x000fe200078e020e */
[----:B------:R-:W-:Y:S01]  /*0a80*/  SEL R25, R12, R25, !P5 ;  /* 0x000000190c197207 */ /* 0x000fe20006800000 */
[----:B-1----:R-:W-:-:S04]  /*0a90*/  IMAD.WIDE R12, R23, 0x4, R10 ;  /* 0x00000004170c7825 */ /* 0x002fc800078e020a */
[-CC-:B------:R-:W-:Y:S02]  /*0aa0*/  IMAD R19, R19, R8.reuse, R17.reuse ;  /* 0x0000000813137224 */ /* 0x180fe400078e0211 */
[----:B------:R-:W-:Y:S01]  /*0ab0*/  IMAD R25, R25, R8, R17 ;  /* 0x0000000819197224 */ /* 0x000fe200078e0211 */
[----:B0-----:R-:W2:Y:S01]  /*0ac0*/  LDG.E R12, desc[UR6][R12.64] ;  /* 0x000000060c0c7981 */ /* 0x001ea2000c1e1900 */
[--C-:B------:R-:W-:Y:S02]  /*0ad0*/  IMAD.WIDE R16, R27, 0x4, R10.reuse ;  /* 0x000000041b107825 */ /* 0x100fe400078e020a */
[----:B------:R-:W0:Y:S02]  /*0ae0*/  LDC.64 R26, c[0x0][0x388] ;  /* 0x0000e200ff1a7b82 */ /* 0x000e240000000a00 */
[--C-:B------:R-:W-:Y:S02]  /*0af0*/  IMAD.WIDE R14, R15, 0x4, R10.reuse ;  /* 0x000000040f0e7825 */ /* 0x100fe400078e020a */
[----:B------:R-:W2:Y:S02]  /*0b00*/  LDG.E R17, desc[UR6][R16.64] ;  /* 0x0000000610117981 */ /* 0x000ea4000c1e1900 */
[----:B------:R-:W-:-:S02]  /*0b10*/  IMAD.WIDE R18, R19, 0x4, R10 ;  /* 0x0000000413127825 */ /* 0x000fc400078e020a */
[----:B------:R-:W2:Y:S02]  /*0b20*/  LDG.E R14, desc[UR6][R14.64] ;  /* 0x000000060e0e7981 */ /* 0x000ea4000c1e1900 */
[----:B------:R-:W-:Y:S02]  /*0b30*/  IMAD.WIDE R10, R25, 0x4, R10 ;  /* 0x00000004190a7825 */ /* 0x000fe400078e020a */
[----:B------:R-:W4:Y:S04]  /*0b40*/  LDG.E R18, desc[UR6][R18.64] ;  /* 0x0000000612127981 */ /* 0x000f28000c1e1900 */
[----:B------:R-:W4:Y:S01]  /*0b50*/  LDG.E R10, desc[UR6][R10.64] ;  /* 0x000000060a0a7981 */ /* 0x000f22000c1e1900 */
[----:B0-----:R-:W-:Y:S01]  /*0b60*/  IMAD.WIDE R26, R23, 0x4, R26 ;  /* 0x00000004171a7825 */ /* 0x001fe200078e021a */
[----:B--2---:R-:W-:-:S04]  /*0b70*/  IADD3 R25, PT, PT, R14, R17, R12 ;  /* 0x000000110e197210 */ /* 0x004fc80007ffe00c */
[----:B----4-:R-:W-:-:S04]  /*0b80*/  IADD3 R25, PT, PT, R10, R18, R25 ;  /* 0x000000120a197210 */ /* 0x010fc80007ffe019 */
[----:B------:R-:W-:Y:S02]  /*0b90*/  ISETP.GE.AND P3, PT, R25, 0x1, PT ;  /* 0x000000011900780c */ /* 0x000fe40003f66270 */
[----:B------:R-:W-:-:S04]  /*0ba0*/  SHF.R.S32.HI R25, RZ, 0x1f, R25 ;  /* 0x0000001fff197819 */ /* 0x000fc80000011419 */
[----:B------:R-:W-:-:S05]  /*0bb0*/  SEL R25, R25, 0x1, !P3 ;  /* 0x0000000119197807 */ /* 0x000fca0005800000 */
[----:B------:R1:W-:Y:S02]  /*0bc0*/  STG.E desc[UR6][R26.64], R25 ;  /* 0x000000191a007986 */ /* 0x0003e4000c101906 */
.L_x_1:
[----:B------:R-:W-:Y:S05]  /*0bd0*/  @P2 BRA `(.L_x_2) ;  /* 0x0000000400c42947 */ /* 0x000fea0003800000 */
[----:B------:R-:W-:Y:S01]  /*0be0*/  IABS R15, R8 ;  /* 0x00000008000f7213 */ /* 0x000fe20000000000 */
[----:B--2---:R-:W-:-:S03]  /*0bf0*/  IMAD R13, R7, UR5, R24 ;  /* 0x00000005070d7c24 */ /* 0x004fc6000f8e0218 */
[----:B------:R-:W2:Y:S01]  /*0c00*/  I2F.RP R12, R15 ;  /* 0x0000000f000c7306 */ /* 0x000ea20000209400 */
[----:B------:R-:W-:-:S04]  /*0c10*/  VIADD R13, R13, 0x1 ;  /* 0x000000010d0d7836 */ /* 0x000fc80000000000 */
[----:B------:R-:W-:Y:S02]  /*0c20*/  IMAD.IADD R14, R4, 0x1, R13 ;  /* 0x00000001040e7824 */ /* 0x000fe400078e020d */
[----:B------:R-:W-:Y:S02]  /*0c30*/  IMAD.IADD R16, R13, 0x1, R8 ;  /* 0x000000010d107824 */ /* 0x000fe400078e0208 */
[----:B------:R-:W-:Y:S01]  /*0c40*/  VIADD R17, R14, 0xfffffffe ;  /* 0xfffffffe0e117836 */ /* 0x000fe20000000000 */
[----:B------:R-:W-:-:S04]  /*0c50*/  IABS R18, R14 ;  /* 0x0000000e00127213 */ /* 0x000fc80000000000 */
[----:B-1----:R-:W-:Y:S01]  /*0c60*/  IABS R26, R17 ;  /* 0x00000011001a7213 */ /* 0x002fe20000000000 */
[----:B--2---:R-:W1:Y:S02]  /*0c70*/  MUFU.RCP R12, R12 ;  /* 0x0000000c000c7308 */ /* 0x004e640000001000 */
[----:B-1----:R-:W-:Y:S01]  /*0c80*/  VIADD R11, R12, 0xffffffe ;  /* 0x0ffffffe0c0b7836 */ /* 0x002fe20000000000 */
[----:B------:R-:W-:-:S05]  /*0c90*/  IABS R12, R16 ;  /* 0x00000010000c7213 */ /* 0x000fca0000000000 */
[----:B------:R-:W1:Y:S02]  /*0ca0*/  F2I.FTZ.U32.TRUNC.NTZ R11, R11 ;  /* 0x0000000b000b7305 */ /* 0x000e64000021f000 */
[----:B-1----:R-:W-:-:S05]  /*0cb0*/  IADD3 R10, PT, PT, RZ, -R11, RZ ;  /* 0x8000000bff0a7210 */ /* 0x002fca0007ffe0ff */
[----:B------:R-:W-:Y:S02]  /*0cc0*/  IMAD R19, R10, R15, RZ ;  /* 0x0000000f0a137224 */ /* 0x000fe400078e02ff */
[----:B------:R-:W-:-:S05]  /*0cd0*/  HFMA2 R10, -RZ, RZ, 0, 0 ;  /* 0x00000000ff0a7431 */ /* 0x000fca00000001ff */
[----:B------:R-:W-:-:S06]  /*0ce0*/  IMAD.HI.U32 R10, R11, R19, R10 ;  /* 0x000000130b0a7227 */ /* 0x000fcc00078e000a */
[----:B------:R-:W-:-:S04]  /*0cf0*/  IMAD.HI.U32 R11, R10, R18, RZ ;  /* 0x000000120a0b7227 */ /* 0x000fc800078e00ff */
[----:B------:R-:W-:Y:S02]  /*0d00*/  IMAD.MOV R13, RZ, RZ, -R11 ;  /* 0x000000ffff0d7224 */ /* 0x000fe400078e0a0b */
[----:B------:R-:W-:-:S04]  /*0d10*/  IMAD.HI.U32 R11, R10, R26, RZ ;  /* 0x0000001a0a0b7227 */ /* 0x000fc800078e00ff */
[C---:B------:R-:W-:Y:S01]  /*0d20*/  IMAD R18, R15.reuse, R13, R18 ;  /* 0x0000000d0f127224 */ /* 0x040fe200078e0212 */
[----:B------:R-:W-:Y:S01]  /*0d30*/  IABS R13, R21 ;  /* 0x00000015000d7213 */ /* 0x000fe20000000000 */
[----:B------:R-:W-:Y:S02]  /*0d40*/  IMAD.MOV R19, RZ, RZ, -R11 ;  /* 0x000000ffff137224 */ /* 0x000fe400078e0a0b */
[----:B------:R-:W-:Y:S01]  /*0d50*/  IMAD.HI.U32 R11, R10, R12, RZ ;  /* 0x0000000c0a0b7227 */ /* 0x000fe200078e00ff */
[----:B------:R-:W-:-:S03]  /*0d60*/  ISETP.GT.U32.AND P2, PT, R15, R18, PT ;  /* 0x000000120f00720c */ /* 0x000fc60003f44070 */
[----:B------:R-:W-:Y:S01]  /*0d70*/  IMAD R26, R15, R19, R26 ;  /* 0x000000130f1a7224 */ /* 0x000fe200078e021a */
[----:B------:R-:W-:Y:S01]  /*0d80*/  IADD3 R11, PT, PT, -R11, RZ, RZ ;  /* 0x000000ff0b0b7210 */ /* 0x000fe20007ffe1ff */
[----:B------:R-:W-:-:S03]  /*0d90*/  IMAD.HI.U32 R19, R10, R13, RZ ;  /* 0x0000000d0a137227 */ /* 0x000fc600078e00ff */
[C---:B------:R-:W-:Y:S01]  /*0da0*/  ISETP.GT.U32.AND P5, PT, R15.reuse, R26, PT ;  /* 0x0000001a0f00720c */ /* 0x040fe20003fa4070 */
[C---:B------:R-:W-:Y:S01]  /*0db0*/  IMAD R12, R15.reuse, R11, R12 ;  /* 0x0000000b0f0c7224 */ /* 0x040fe200078e020c */
[----:B------:R-:W-:Y:S01]  /*0dc0*/  IABS R11, R20 ;  /* 0x00000014000b7213 */ /* 0x000fe20000000000 */
[----:B------:R-:W-:Y:S01]  /*0dd0*/  IMAD.MOV R28, RZ, RZ, -R19 ;  /* 0x000000ffff1c7224 */ /* 0x000fe200078e0a13 */
[----:B------:R-:W-:Y:S01]  /*0de0*/  IABS R19, R9 ;  /* 0x0000000900137213 */ /* 0x000fe20000000000 */
[----:B------:R-:W-:Y:S01]  /*0df0*/  @!P2 IMAD.IADD R18, R18, 0x1, -R15 ;  /* 0x000000011212a824 */ /* 0x000fe200078e0a0f */
[----:B------:R-:W-:Y:S01]  /*0e00*/  ISETP.GT.U32.AND P3, PT, R15, R12, PT ;  /* 0x0000000c0f00720c */ /* 0x000fe20003f64070 */
[----:B------:R-:W-:-:S03]  /*0e10*/  IMAD.HI.U32 R23, R10, R11, RZ ;  /* 0x0000000b0a177227 */ /* 0x000fc600078e00ff */
[----:B------:R-:W-:Y:S01]  /*0e20*/  ISETP.GT.U32.AND P2, PT, R15, R18, PT ;  /* 0x000000120f00720c */ /* 0x000fe20003f44070 */
[----:B------:R-:W-:-:S04]  /*0e30*/  IMAD.HI.U32 R25, R10, R19, RZ ;  /* 0x000000130a197227 */ /* 0x000fc800078e00ff */
[----:B------:R-:W-:Y:S02]  /*0e40*/  IMAD.MOV R10, RZ, RZ, -R23 ;  /* 0x000000ffff0a7224 */ /* 0x000fe400078e0a17 */
[C---:B------:R-:W-:Y:S02]  /*0e50*/  IMAD R13, R15.reuse, R28, R13 ;  /* 0x0000001c0f0d7224 */ /* 0x040fe400078e020d */
[----:B------:R-:W-:Y:S01]  /*0e60*/  IMAD R11, R15, R10, R11 ;  /* 0x0000000a0f0b7224 */ /* 0x000fe200078e020b */
[----:B------:R-:W-:Y:S01]  /*0e70*/  IADD3 R10, PT, PT, -R25, RZ, RZ ;  /* 0x000000ff190a7210 */ /* 0x000fe20007ffe1ff */
[--C-:B------:R-:W-:Y:S01]  /*0e80*/  @!P5 IMAD.IADD R26, R26, 0x1, -R15.reuse ;  /* 0x000000011a1ad824 */ /* 0x100fe200078e0a0f */
[C---:B------:R-:W-:Y:S01]  /*0e90*/  ISETP.GT.U32.AND P6, PT, R15.reuse, R13, PT ;  /* 0x0000000d0f00720c */ /* 0x040fe20003fc4070 */
[----:B------:R-:W-:Y:S01]  /*0ea0*/  @!P2 IMAD.IADD R18, R18, 0x1, -R15 ;  /* 0x000000011212a824 */ /* 0x000fe200078e0a0f */
[C---:B------:R-:W-:Y:S01]  /*0eb0*/  ISETP.GT.U32.AND P4, PT, R15.reuse, R11, PT ;  /* 0x0000000b0f00720c */ /* 0x040fe20003f84070 */
[C---:B------:R-:W-:Y:S01]  /*0ec0*/  IMAD R10, R15.reuse, R10, R19 ;  /* 0x0000000a0f0a7224 */ /* 0x040fe200078e0213 */
[----:B------:R-:W-:Y:S01]  /*0ed0*/  ISETP.GT.U32.AND P2, PT, R15, R26, PT ;  /* 0x0000001a0f00720c */ /* 0x000fe20003f44070 */
[----:B------:R-:W-:Y:S01]  /*0ee0*/  @!P3 IMAD.IADD R12, R12, 0x1, -R15 ;  /* 0x000000010c0cb824 */ /* 0x000fe200078e0a0f */
[----:B------:R-:W-:-:S02]  /*0ef0*/  ISETP.GE.AND P3, PT, R14, RZ, PT ;  /* 0x000000ff0e00720c */ /* 0x000fc40003f66270 */
[----:B------:R-:W-:Y:S02]  /*0f00*/  ISETP.GT.U32.AND P5, PT, R15, R10, PT ;  /* 0x0000000a0f00720c */ /* 0x000fe40003fa4070 */
[----:B------:R-:W-:Y:S02]  /*0f10*/  MOV R14, R18 ;  /* 0x00000012000e7202 */ /* 0x000fe40000000f00 */
[----:B------:R-:W-:Y:S02]  /*0f20*/  LOP3.LUT R19, RZ, R8, RZ, 0x33, !PT ;  /* 0x00000008ff137212 */ /* 0x000fe400078e33ff */
[----:B------:R-:W-:Y:S01]  /*0f30*/  @!P6 IADD3 R13, PT, PT, R13, -R15, RZ ;  /* 0x8000000f0d0de210 */ /* 0x000fe20007ffe0ff */
[--C-:B------:R-:W-:Y:S01]  /*0f40*/  @!P4 IMAD.IADD R11, R11, 0x1, -R15.reuse ;  /* 0x000000010b0bc824 */ /* 0x100fe200078e0a0f */
[----:B------:R-:W-:Y:S01]  /*0f50*/  ISETP.GE.AND P6, PT, R17, RZ, PT ;  /* 0x000000ff1100720c */ /* 0x000fe20003fc6270 */
[--C-:B------:R-:W-:Y:S01]  /*0f60*/  @!P2 IMAD.IADD R26, R26, 0x1, -R15.reuse ;  /* 0x000000011a1aa824 */ /* 0x100fe200078e0a0f */
[C---:B------:R-:W-:Y:S01]  /*0f70*/  ISETP.GT.U32.AND P2, PT, R15.reuse, R13, PT ;  /* 0x0000000d0f00720c */ /* 0x040fe20003f44070 */
[----:B------:R-:W-:Y:S01]  /*0f80*/  @!P3 IMAD.MOV R14, RZ, RZ, -R14 ;  /* 0x000000ffff0eb224 */ /* 0x000fe200078e0a0e */
[C---:B------:R-:W-:Y:S01]  /*0f90*/  ISETP.GT.U32.AND P4, PT, R15.reuse, R11, PT ;  /* 0x0000000b0f00720c */ /* 0x040fe20003f84070 */
[----:B------:R-:W-:Y:S01]  /*0fa0*/  @!P5 IMAD.IADD R10, R10, 0x1, -R15 ;  /* 0x000000010a0ad824 */ /* 0x000fe200078e0a0f */
[----:B------:R-:W-:-:S02]  /*0fb0*/  ISETP.GT.U32.AND P5, PT, R15, R12, PT ;  /* 0x0000000c0f00720c */ /* 0x000fc40003fa4070 */
[----:B------:R-:W-:Y:S02]  /*0fc0*/  MOV R18, R26 ;  /* 0x0000001a00127202 */ /* 0x000fe40000000f00 */
[----:B------:R-:W-:-:S03]  /*0fd0*/  ISETP.GT.U32.AND P3, PT, R15, R10, PT ;  /* 0x0000000a0f00720c */ /* 0x000fc60003f64070 */
[----:B------:R-:W-:Y:S01]  /*0fe0*/  @!P6 IMAD.MOV R18, RZ, RZ, -R18 ;  /* 0x000000ffff12e224 */ /* 0x000fe200078e0a12 */
[----:B------:R-:W-:Y:S02]  /*0ff0*/  ISETP.GE.AND P6, PT, R16, RZ, PT ;  /* 0x000000ff1000720c */ /* 0x000fe40003fc6270 */
[----:B------:R-:W-:Y:S01]  /*1000*/  @!P2 IADD3 R13, PT, PT, R13, -R15, RZ ;  /* 0x8000000f0d0da210 */ /* 0x000fe20007ffe0ff */
[--C-:B------:R-:W-:Y:S01]  /*1010*/  @!P4 IMAD.IADD R11, R11, 0x1, -R15.reuse ;  /* 0x000000010b0bc824 */ /* 0x100fe200078e0a0f */
[----:B------:R-:W-:Y:S01]  /*1020*/  ISETP.GE.AND P2, PT, R20, RZ, PT ;  /* 0x000000ff1400720c */ /* 0x000fe20003f46270 */
[--C-:B------:R-:W-:Y:S01]  /*1030*/  @!P5 IMAD.IADD R12, R12, 0x1, -R15.reuse ;  /* 0x000000010c0cd824 */ /* 0x100fe200078e0a0f */
[----:B------:R-:W-:Y:S01]  /*1040*/  ISETP.GE.AND P5, PT, R21, RZ, PT ;  /* 0x000000ff1500720c */ /* 0x000fe20003fa6270 */
[----:B------:R-:W1:Y:S01]  /*1050*/  LDC.64 R16, c[0x0][0x380] ;  /* 0x0000e000ff107b82 */ /* 0x000e620000000a00 */
[----:B------:R-:W-:Y:S01]  /*1060*/  ISETP.GE.AND P4, PT, R9, RZ, PT ;  /* 0x000000ff0900720c */ /* 0x000fe20003f86270 */
[----:B------:R-:W-:Y:S01]  /*1070*/  @!P3 IMAD.IADD R10, R10, 0x1, -R15 ;  /* 0x000000010a0ab824 */ /* 0x000fe200078e0a0f */
[----:B------:R-:W-:-:S02]  /*1080*/  ISETP.NE.AND P3, PT, R8, RZ, PT ;  /* 0x000000ff0800720c */ /* 0x000fc40003f65270 */
[----:B------:R-:W-:Y:S01]  /*1090*/  SHF.R.S32.HI R15, RZ, 0x1f, R0 ;  /* 0x0000001fff0f7819 */ /* 0x000fe20000011400 */
[----:B------:R-:W-:Y:S01]  /*10a0*/  @!P6 IMAD.MOV R12, RZ, RZ, -R12 ;  /* 0x000000ffff0ce224 */ /* 0x000fe200078e0a0c */
[C---:B------:R-:W-:Y:S02]  /*10b0*/  SEL R14, R19.reuse, R14, !P3 ;  /* 0x0000000e130e7207 */ /* 0x040fe40005800000 */
[----:B------:R-:W-:Y:S01]  /*10c0*/  SEL R18, R19, R18, !P3 ;  /* 0x0000001213127207 */ /* 0x000fe20005800000 */
[----:B------:R-:W-:Y:S01]  /*10d0*/  @!P2 IMAD.MOV R11, RZ, RZ, -R11 ;  /* 0x000000ffff0ba224 */ /* 0x000fe200078e0a0b */
[----:B------:R-:W-:Y:S02]  /*10e0*/  IADD3 R26, P2, PT, R0, R24, RZ ;  /* 0x00000018001a7210 */ /* 0x000fe40007f5e0ff */
[----:B------:R-:W-:Y:S02]  /*10f0*/  @!P5 IADD3 R13, PT, PT, -R13, RZ, RZ ;  /* 0x000000ff0d0dd210 */ /* 0x000fe40007ffe1ff */
[----:B------:R-:W-:-:S02]  /*1100*/  @!P4 IADD3 R10, PT, PT, -R10, RZ, RZ ;  /* 0x000000ff0a0ac210 */ /* 0x000fc40007ffe1ff */
[C---:B------:R-:W-:Y:S02]  /*1110*/  SEL R23, R19.reuse, R12, !P3 ;  /* 0x0000000c13177207 */ /* 0x040fe40005800000 */
[C---:B------:R-:W-:Y:S02]  /*1120*/  SEL R13, R19.reuse, R13, !P3 ;  /* 0x0000000d130d7207 */ /* 0x040fe40005800000 */
[C---:B------:R-:W-:Y:S02]  /*1130*/  SEL R12, R19.reuse, R11, !P3 ;  /* 0x0000000b130c7207 */ /* 0x040fe40005800000 */
[----:B------:R-:W-:Y:S01]  /*1140*/  SEL R19, R19, R10, !P3 ;  /* 0x0000000a13137207 */ /* 0x000fe20005800000 */
[-C--:B------:R-:W-:Y:S01]  /*1150*/  IMAD R11, R13, R8.reuse, R14 ;  /* 0x000000080d0b7224 */ /* 0x080fe200078e020e */
[----:B------:R-:W-:Y:S01]  /*1160*/  LEA.HI.X.SX32 R25, R24, R15, 0x1, P2 ;  /* 0x0000000f18197211 */ /* 0x000fe200010f0eff */
[-CC-:B------:R-:W-:Y:S02]  /*1170*/  IMAD R15, R12, R8.reuse, R23.reuse ;  /* 0x000000080c0f7224 */ /* 0x180fe400078e0217 */
[----:B------:R-:W-:Y:S01]  /*1180*/  IMAD R19, R19, R8, R23 ;  /* 0x0000000813137224 */ /* 0x000fe200078e0217 */
[C---:B------:R-:W-:Y:S01]  /*1190*/  SHF.L.U64.HI R23, R26.reuse, 0x2, R25 ;  /* 0x000000021a177819 */ /* 0x040fe20000010219 */
[----:B------:R-:W-:-:S02]  /*11a0*/  IMAD.SHL.U32 R26, R26, 0x4, RZ ;  /* 0x000000041a1a7824 */ /* 0x000fc400078e00ff */
[----:B------:R-:W-:Y:S02]  /*11b0*/  IMAD R13, R13, R8, R18 ;  /* 0x000000080d0d7224 */ /* 0x000fe400078e0212 */
[----:B-1----:R-:W-:Y:S01]  /*11c0*/  IMAD.WIDE R10, R11, 0x4, R16 ;  /* 0x000000040b0a7825 */ /* 0x002fe200078e0210 */
[----:B---3--:R-:W-:-:S03]  /*11d0*/  IADD3 R18, P2, PT, R26, UR8, RZ ;  /* 0x000000081a127c10 */ /* 0x008fc6000ff5e0ff */
[--C-:B------:R-:W-:Y:S02]  /*11e0*/  IMAD.WIDE R12, R13, 0x4, R16.reuse ;  /* 0x000000040d0c7825 */ /* 0x100fe400078e0210 */
[----:B0-----:R-:W2:Y:S02]  /*11f0*/  LDG.E R11, desc[UR6][R10.64] ;  /* 0x000000060a0b7981 */ /* 0x001ea4000c1e1900 */
[--C-:B------:R-:W-:Y:S02]  /*1200*/  IMAD.WIDE R14, R15, 0x4, R16.reuse ;  /* 0x000000040f0e7825 */ /* 0x100fe400078e0210 */
[----:B------:R-:W2:Y:S02]  /*1210*/  LDG.E R12, desc[UR6][R12.64] ;  /* 0x000000060c0c7981 */ /* 0x000ea4000c1e1900 */
[----:B------:R-:W-:Y:S01]  /*1220*/  IMAD.WIDE R16, R19, 0x4, R16 ;  /* 0x0000000413107825 */ /* 0x000fe200078e0210 */
[----:B------:R-:W-:Y:S01]  /*1230*/  IADD3.X R19, PT, PT, R23, UR9, RZ, P2, !PT ;  /* 0x0000000917137c10 */ /* 0x000fe200097fe4ff */
[----:B------:R-:W3:Y:S04]  /*1240*/  LDG.E R14, desc[UR6][R14.64] ;  /* 0x000000060e0e7981 */ /* 0x000ee8000c1e1900 */
[----:B------:R-:W2:Y:S04]  /*1250*/  LDG.E R18, desc[UR6][R18.64+0x4] ;  /* 0x0000040612127981 */ /* 0x000ea8000c1e1900 */
[----:B------:R-:W3:Y:S01]  /*1260*/  LDG.E R16, desc[UR6][R16.64] ;  /* 0x0000000610107981 */ /* 0x000ee2000c1e1900 */
[----:B------:R-:W-:-:S04]  /*1270*/  IADD3 R26, P3, PT, R26, UR10, RZ ;  /* 0x0000000a1a1a7c10 */ /* 0x000fc8000ff7e0ff */
[----:B------:R-:W-:Y:S02]  /*1280*/  IADD3.X R27, PT, PT, R23, UR11, RZ, P3, !PT ;  /* 0x0000000b171b7c10 */ /* 0x000fe40009ffe4ff */
[----:B--2---:R-:W-:-:S04]  /*1290*/  IADD3 R25, PT, PT, R12, R11, R18 ;  /* 0x0000000b0c197210 */ /* 0x004fc80007ffe012 */
[----:B---3--:R-:W-:-:S04]  /*12a0*/  IADD3 R25, PT, PT, R16, R14, R25 ;  /* 0x0000000e10197210 */ /* 0x008fc80007ffe019 */
[----:B------:R-:W-:Y:S02]  /*12b0*/  ISETP.GE.AND P2, PT, R25, 0x1, PT ;  /* 0x000000011900780c */ /* 0x000fe40003f46270 */
[----:B------:R-:W-:-:S04]  /*12c0*/  SHF.R.S32.HI R25, RZ, 0x1f, R25 ;  /* 0x0000001fff197819 */ /* 0x000fc80000011419 */
[----:B------:R-:W-:-:S05]  /*12d0*/  SEL R25, R25, 0x1, !P2 ;  /* 0x0000000119197807 */ /* 0x000fca0005000000 */
[----:B------:R4:W-:Y:S02]  /*12e0*/  STG.E desc[UR6][R26.64+0x4], R25 ;  /* 0x000004191a007986 */ /* 0x0009e4000c101906 */
.L_x_2:
[----:B------:R-:W-:Y:S01]  /*12f0*/  VIADD R24, R24, 0x2 ;  /* 0x0000000218187836 */ /* 0x000fe20000000000 */
[----:B------:R-:W-:Y:S06]  /*1300*/  @P0 BRA `(.L_x_3) ;  /* 0xfffffff0005c0947 */ /* 0x000fec000383ffff */
[----:B------:R-:W-:-:S07]  /*1310*/  MOV R12, R3 ;  /* 0x00000003000c7202 */ /* 0x000fce0000000f00 */
.L_x_0:
[----:B------:R-:W5:Y:S01]  /*1320*/  LDC R19, c[0x0][0x394] ;  /* 0x0000e500ff137b82 */ /* 0x000f620000000800 */
[----:B------:R-:W-:Y:S02]  /*1330*/  VIADDMNMX R11, R12, R7, R2, !PT ;  /* 0x000000070c0b7246 */ /* 0x000fe40007800102 */
[----:B-----5:R-:W-:-:S04]  /*1340*/  LOP3.LUT P0, RZ, R19, 0x1, RZ, 0xc0, !PT ;  /* 0x0000000113ff7812 */ /* 0x020fc8000780c0ff */
[----:B------:R-:W-:-:S13]  /*1350*/  ISETP.GE.OR P0, PT, R11, R8, !P0 ;  /* 0x000000080b00720c */ /* 0x000fda0004706670 */
[----:B------:R-:W-:Y:S05]  /*1360*/  @P0 BRA `(.L_x_4) ;  /* 0x0000000400b00947 */ /* 0x000fea0003800000 */
[----:B------:R-:W-:Y:S01]  /*1370*/  IABS R2, R8 ;  /* 0x0000000800027213 */ /* 0x000fe20000000000 */
[----:B------:R-:W-:Y:S01]  /*1380*/  IMAD R19, R7, R19, R12 ;  /* 0x0000001307137224 */ /* 0x000fe200078e020c */
[----:B------:R-:W-:Y:S02]  /*1390*/  IABS R15, R21 ;  /* 0x00000015000f7213 */ /* 0x000fe40000000000 */
[----:B------:R-:W5:Y:S01]  /*13a0*/  I2F.RP R14, R2 ;  /* 0x00000002000e7306 */ /* 0x000f620000209400 */
[----:B------:R-:W-:Y:S02]  /*13b0*/  IABS R22, R20 ;  /* 0x0000001400167213 */ /* 0x000fe40000000000 */
[----:B------:R-:W-:Y:S02]  /*13c0*/  IADD3 R13, PT, PT, R4, R19, RZ ;  /* 0x00000013040d7210 */ /* 0x000fe40007ffe0ff */
[----:B-1--4-:R-:W-:Y:S02]  /*13d0*/  IABS R25, R9 ;  /* 0x0000000900197213 */ /* 0x012fe40000000000 */
[----:B------:R-:W-:-:S04]  /*13e0*/  IADD3 R16, PT, PT, R13, -0x2, RZ ;  /* 0xfffffffe0d107810 */ /* 0x000fc80007ffe0ff */
[----:B------:R-:W-:Y:S01]  /*13f0*/  IABS R23, R16 ;  /* 0x0000001000177213 */ /* 0x000fe20000000000 */
[----:B-----5:R-:W1:Y:S02]  /*1400*/  MUFU.RCP R14, R14 ;  /* 0x0000000e000e7308 */ /* 0x020e640000001000 */
[----:B-1----:R-:W-:-:S06]  /*1410*/  VIADD R10, R14, 0xffffffe ;  /* 0x0ffffffe0e0a7836 */ /* 0x002fcc0000000000 */
[----:B------:R1:W4:Y:S02]  /*1420*/  F2I.FTZ.U32.TRUNC.NTZ R11, R10 ;  /* 0x0000000a000b7305 */ /* 0x000324000021f000 */
[----:B-1----:R-:W-:Y:S02]  /*1430*/  IMAD.MOV.U32 R10, RZ, RZ, RZ ;  /* 0x000000ffff0a7224 */ /* 0x002fe400078e00ff */
[----:B----4-:R-:W-:-:S04]  /*1440*/  IMAD.MOV R17, RZ, RZ, -R11 ;  /* 0x000000ffff117224 */ /* 0x010fc800078e0a0b */
[----:B------:R-:W-:-:S04]  /*1450*/  IMAD R17, R17, R2, RZ ;  /* 0x0000000211117224 */ /* 0x000fc800078e02ff */
[----:B------:R-:W-:Y:S01]  /*1460*/  IMAD.HI.U32 R14, R11, R17, R10 ;  /* 0x000000110b0e7227 */ /* 0x000fe200078e000a */
[----:B------:R-:W-:-:S03]  /*1470*/  IABS R17, R13 ;  /* 0x0000000d00117213 */ /* 0x000fc60000000000 */
[----:B------:R-:W-:Y:S02]  /*1480*/  IMAD.IADD R10, R19, 0x1, R8 ;  /* 0x00000001130a7824 */ /* 0x000fe400078e0208 */
[----:B------:R-:W-:-:S03]  /*1490*/  IMAD.HI.U32 R18, R14, R15, RZ ;  /* 0x0000000f0e127227 */ /* 0x000fc600078e00ff */
[----:B------:R-:W-:Y:S01]  /*14a0*/  IABS R24, R10 ;  /* 0x0000000a00187213 */ /* 0x000fe20000000000 */
[----:B------:R-:W-:-:S04]  /*14b0*/  IMAD.HI.U32 R11, R14, R17, RZ ;  /* 0x000000110e0b7227 */ /* 0x000fc800078e00ff */
[----:B------:R-:W-:Y:S02]  /*14c0*/  IMAD.MOV R19, RZ, RZ, -R18 ;  /* 0x000000ffff137224 */ /* 0x000fe400078e0a12 */
[----:B------:R-:W-:Y:S02]  /*14d0*/  IMAD.MOV R18, RZ, RZ, -R11 ;  /* 0x000000ffff127224 */ /* 0x000fe400078e0a0b */
[C---:B------:R-:W-:Y:S01]  /*14e0*/  IMAD R11, R2.reuse, R19, R15 ;  /* 0x00000013020b7224 */ /* 0x040fe200078e020f */
[----:B------:R-:W-:Y:S01]  /*14f0*/  MOV R19, R22 ;  /* 0x0000001600137202 */ /* 0x000fe20000000f00 */
[----:B------:R-:W-:Y:S02]  /*1500*/  IMAD.MOV.U32 R15, RZ, RZ, R24 ;  /* 0x000000ffff0f7224 */ /* 0x000fe400078e0018 */
[C---:B------:R-:W-:Y:S01]  /*1510*/  IMAD R17, R2.reuse, R18, R17 ;  /* 0x0000001202117224 */ /* 0x040fe200078e0211 */
[----:B------:R-:W-:Y:S01]  /*1520*/  ISETP.GT.U32.AND P0, PT, R2, R11, PT ;  /* 0x0000000b0200720c */ /* 0x000fe20003f04070 */
[----:B------:R-:W-:-:S03]  /*1530*/  IMAD.HI.U32 R24, R14, R19, RZ ;  /* 0x000000130e187227 */ /* 0x000fc600078e00ff */
[----:B------:R-:W-:Y:S01]  /*1540*/  ISETP.GT.U32.AND P6, PT, R2, R17, PT ;  /* 0x000000110200720c */ /* 0x000fe20003fc4070 */
[----:B------:R-:W-:Y:S01]  /*1550*/  IMAD.HI.U32 R18, R14, R23, RZ ;  /* 0x000000170e127227 */ /* 0x000fe200078e00ff */
[----:B------:R-:W-:-:S03]  /*1560*/  IADD3 R24, PT, PT, -R24, RZ, RZ ;  /* 0x000000ff18187210 */ /* 0x000fc60007ffe1ff */
[----:B------:R-:W-:-:S04]  /*1570*/  IMAD.HI.U32 R22, R14, R15, RZ ;  /* 0x0000000f0e167227 */ /* 0x000fc800078e00ff */
[----:B------:R-:W-:Y:S01]  /*1580*/  IMAD.MOV R18, RZ, RZ, -R18 ;  /* 0x000000ffff127224 */ /* 0x000fe200078e0a12 */
[----:B------:R-:W-:Y:S01]  /*1590*/  @!P0 IADD3 R11, PT, PT, R11, -R2, RZ ;  /* 0x800000020b0b8210 */ /* 0x000fe20007ffe0ff */
[----:B------:R-:W-:Y:S02]  /*15a0*/  IMAD.MOV R22, RZ, RZ, -R22 ;  /* 0x000000ffff167224 */ /* 0x000fe400078e0a16 */
[C---:B------:R-:W-:Y:S01]  /*15b0*/  IMAD R19, R2.reuse, R24, R19 ;  /* 0x0000001802137224 */ /* 0x040fe200078e0213 */
[C---:B------:R-:W-:Y:S01]  /*15c0*/  ISETP.GT.U32.AND P3, PT, R2.reuse, R11, PT ;  /* 0x0000000b0200720c */ /* 0x040fe20003f64070 */
[C---:B------:R-:W-:Y:S02]  /*15d0*/  IMAD R23, R2.reuse, R18, R23 ;  /* 0x0000001202177224 */ /* 0x040fe400078e0217 */
[C---:B------:R-:W-:Y:S01]  /*15e0*/  IMAD R27, R2.reuse, R22, R15 ;  /* 0x00000016021b7224 */ /* 0x040fe200078e020f */
[----:B------:R-:W-:Y:S01]  /*15f0*/  ISETP.GT.U32.AND P5, PT, R2, R19, PT ;  /* 0x000000130200720c */ /* 0x000fe20003fa4070 */
[----:B------:R-:W-:Y:S01]  /*1600*/  IMAD.HI.U32 R14, R14, R25, RZ ;  /* 0x000000190e0e7227 */ /* 0x000fe200078e00ff */
[----:B------:R-:W-:-:S02]  /*1610*/  ISETP.GT.U32.AND P4, PT, R2, R23, PT ;  /* 0x000000170200720c */ /* 0x000fc40003f84070 */
[C---:B------:R-:W-:Y:S01]  /*1620*/  ISETP.GT.U32.AND P0, PT, R2.reuse, R27, PT ;  /* 0x0000001b0200720c */ /* 0x040fe20003f04070 */
[----:B------:R-:W-:Y:S02]  /*1630*/  IMAD.MOV R14, RZ, RZ, -R14 ;  /* 0x000000ffff0e7224 */ /* 0x000fe400078e0a0e */
[--C-:B------:R-:W-:Y:S01]  /*1640*/  @!P6 IMAD.IADD R17, R17, 0x1, -R2.reuse ;  /* 0x000000011111e824 */ /* 0x100fe200078e0a02 */
[----:B------:R-:W-:Y:S01]  /*1650*/  ISETP.GE.AND P6, PT, R21, RZ, PT ;  /* 0x000000ff1500720c */ /* 0x000fe20003fc6270 */
[----:B------:R-:W-:Y:S02]  /*1660*/  IMAD R25, R2, R14, R25 ;  /* 0x0000000e02197224 */ /* 0x000fe400078e0219 */
[----:B------:R-:W-:Y:S02]  /*1670*/  @!P3 IMAD.IADD R11, R11, 0x1, -R2 ;  /* 0x000000010b0bb824 */ /* 0x000fe400078e0a02 */
[----:B------:R-:W-:Y:S01]  /*1680*/  @!P5 IADD3 R19, PT, PT, R19, -R2, RZ ;  /* 0x800000021313d210 */ /* 0x000fe20007ffe0ff */
[----:B------:R-:W-:Y:S01]  /*1690*/  IMAD.IADD R15, R0, 0x1, R12 ;  /* 0x00000001000f7824 */ /* 0x000fe200078e020c */
[C---:B------:R-:W-:Y:S01]  /*16a0*/  ISETP.GT.U32.AND P2, PT, R2.reuse, R25, PT ;  /* 0x000000190200720c */ /* 0x040fe20003f44070 */
[--C-:B------:R-:W-:Y:S01]  /*16b0*/  @!P4 IMAD.IADD R23, R23, 0x1, -R2.reuse ;  /* 0x000000011717c824 */ /* 0x100fe200078e0a02 */
[C---:B------:R-:W-:Y:S01]  /*16c0*/  ISETP.GT.U32.AND P5, PT, R2.reuse, R17, PT ;  /* 0x000000110200720c */ /* 0x040fe20003fa4070 */
[----:B------:R-:W-:Y:S01]  /*16d0*/  @!P0 IMAD.IADD R27, R27, 0x1, -R2 ;  /* 0x000000011b1b8824 */ /* 0x000fe200078e0a02 */
[C---:B------:R-:W-:Y:S01]  /*16e0*/  ISETP.GT.U32.AND P3, PT, R2.reuse, R19, PT ;  /* 0x000000130200720c */ /* 0x040fe20003f64070 */
[----:B------:R-:W-:Y:S01]  /*16f0*/  IMAD.MOV.U32 R14, RZ, RZ, R11 ;  /* 0x000000ffff0e7224 */ /* 0x000fe200078e000b */
[----:B------:R-:W-:-:S02]  /*1700*/  ISETP.GT.U32.AND P0, PT, R2, R23, PT ;  /* 0x000000170200720c */ /* 0x000fc40003f04070 */
[----:B------:R-:W-:Y:S02]  /*1710*/  ISETP.GT.U32.AND P4, PT, R2, R27, PT ;  /* 0x0000001b0200720c */ /* 0x000fe40003f84070 */
[----:B------:R-:W-:Y:S02]  /*1720*/  @!P6 IADD3 R14, PT, PT, -R14, RZ, RZ ;  /* 0x000000ff0e0ee210 */ /* 0x000fe40007ffe1ff */
[----:B------:R-:W-:Y:S02]  /*1730*/  ISETP.GE.AND P6, PT, R20, RZ, PT ;  /* 0x000000ff1400720c */ /* 0x000fe40003fc6270 */
[-C--:B------:R-:W-:Y:S01]  /*1740*/  @!P2 IADD3 R25, PT, PT, R25, -R2.reuse, RZ ;  /* 0x800000021919a210 */ /* 0x080fe20007ffe0ff */
[--C-:B------:R-:W-:Y:S01]  /*1750*/  @!P5 IMAD.IADD R17, R17, 0x1, -R2.reuse ;  /* 0x000000011111d824 */ /* 0x100fe200078e0a02 */
[----:B------:R-:W-:Y:S02]  /*1760*/  ISETP.GE.AND P5, PT, R13, RZ, PT ;  /* 0x000000ff0d00720c */ /* 0x000fe40003fa6270 */
[----:B------:R-:W-:Y:S01]  /*1770*/  ISETP.GT.U32.AND P2, PT, R2, R25, PT ;  /* 0x000000190200720c */ /* 0x000fe20003f44070 */
[--C-:B------:R-:W-:Y:S01]  /*1780*/  @!P0 IMAD.IADD R23, R23, 0x1, -R2.reuse ;  /* 0x0000000117178824 */ /* 0x100fe200078e0a02 */
[----:B------:R-:W-:Y:S01]  /*1790*/  @!P3 IADD3 R19, PT, PT, R19, -R2, RZ ;  /* 0x800000021313b210 */ /* 0x000fe20007ffe0ff */
[----:B------:R-:W-:Y:S01]  /*17a0*/  @!P4 IMAD.IADD R27, R27, 0x1, -R2 ;  /* 0x000000011b1bc824 */ /* 0x000fe200078e0a02 */
[----:B------:R-:W-:-:S02]  /*17b0*/  ISETP.GE.AND P3, PT, R16, RZ, PT ;  /* 0x000000ff1000720c */ /* 0x000fc40003f66270 */
[----:B------:R-:W-:Y:S01]  /*17c0*/  ISETP.GE.AND P0, PT, R10, RZ, PT ;  /* 0x000000ff0a00720c */ /* 0x000fe20003f06270 */
[----:B------:R-:W-:Y:S01]  /*17d0*/  @!P6 IMAD.MOV R19, RZ, RZ, -R19 ;  /* 0x000000ffff13e224 */ /* 0x000fe200078e0a13 */
[----:B------:R-:W1:Y:S01]  /*17e0*/  LDC.64 R10, c[0x0][0x380] ;  /* 0x0000e000ff0a7b82 */ /* 0x000e620000000a00 */
[----:B------:R-:W-:Y:S02]  /*17f0*/  ISETP.GE.AND P4, PT, R9, RZ, PT ;  /* 0x000000ff0900720c */ /* 0x000fe40003f86270 */
[----:B------:R-:W-:Y:S02]  /*1800*/  LOP3.LUT R0, RZ, R8, RZ, 0x33, !PT ;  /* 0x00000008ff007212 */ /* 0x000fe400078e33ff */
[----:B------:R-:W-:Y:S01]  /*1810*/  @!P2 IMAD.IADD R25, R25, 0x1, -R2 ;  /* 0x000000011919a824 */ /* 0x000fe200078e0a02 */
[----:B------:R-:W-:Y:S02]  /*1820*/  ISETP.NE.AND P2, PT, R8, RZ, PT ;  /* 0x000000ff0800720c */ /* 0x000fe40003f45270 */
[----:B------:R-:W-:Y:S01]  /*1830*/  @!P5 IADD3 R17, PT, PT, -R17, RZ, RZ ;  /* 0x000000ff1111d210 */ /* 0x000fe20007ffe1ff */
[----:B------:R-:W-:Y:S01]  /*1840*/  @!P3 IMAD.MOV R23, RZ, RZ, -R23 ;  /* 0x000000ffff17b224 */ /* 0x000fe200078e0a17 */
[----:B------:R-:W-:-:S02]  /*1850*/  SEL R14, R0, R14, !P2 ;  /* 0x0000000e000e7207 */ /* 0x000fc40005000000 */
[----:B------:R-:W-:Y:S02]  /*1860*/  @!P0 IADD3 R27, PT, PT, -R27, RZ, RZ ;  /* 0x000000ff1b1b8210 */ /* 0x000fe40007ffe1ff */
[----:B------:R-:W-:Y:S01]  /*1870*/  @!P4 IMAD.MOV R25, RZ, RZ, -R25 ;  /* 0x000000ffff19c224 */ /* 0x000fe200078e0a19 */
[C---:B------:R-:W-:Y:S02]  /*1880*/  SEL R17, R0.reuse, R17, !P2 ;  /* 0x0000001100117207 */ /* 0x040fe40005000000 */
[C---:B------:R-:W-:Y:S02]  /*1890*/  SEL R23, R0.reuse, R23, !P2 ;  /* 0x0000001700177207 */ /* 0x040fe40005000000 */
[----:B------:R-:W-:Y:S01]  /*18a0*/  SEL R19, R0, R19, !P2 ;  /* 0x0000001300137207 */ /* 0x000fe20005000000 */
[-C--:B------:R-:W-:Y:S01]  /*18b0*/  IMAD R9, R14, R8.reuse, R17 ;  /* 0x000000080e097224 */ /* 0x080fe200078e0211 */
[----:B------:R-:W-:Y:S01]  /*18c0*/  SEL R21, R0, R27, !P2 ;  /* 0x0000001b00157207 */ /* 0x000fe20005000000 */
[----:B------:R-:W-:Y:S01]  /*18d0*/  IMAD R17, R14, R8, R23 ;  /* 0x000000080e117224 */ /* 0x000fe200078e0217 */
[----:B------:R-:W-:Y:S01]  /*18e0*/  SEL R25, R0, R25, !P2 ;  /* 0x0000001900197207 */ /* 0x000fe20005000000 */
[----:B-1----:R-:W-:-:S04]  /*18f0*/  IMAD.WIDE R12, R15, 0x4, R10 ;  /* 0x000000040f0c7825 */ /* 0x002fc800078e020a */
[-CC-:B------:R-:W-:Y:S02]  /*1900*/  IMAD R19, R19, R8.reuse, R21.reuse ;  /* 0x0000000813137224 */ /* 0x180fe400078e0215 */
[----:B------:R-:W-:Y:S01]  /*1910*/  IMAD R21, R25, R8, R21 ;  /* 0x0000000819157224 */ /* 0x000fe200078e0215 */
[----:B0-----:R-:W4:Y:S01]  /*1920*/  LDG.E R12, desc[UR6][R12.64] ;  /* 0x000000060c0c7981 */ /* 0x001f22000c1e1900 */
[----:B------:R-:W-:-:S04]  /*1930*/  IMAD.WIDE R8, R9, 0x4, R10 ;  /* 0x0000000409087825 */ /* 0x000fc800078e020a */
[--C-:B------:R-:W-:Y:S02]  /*1940*/  IMAD.WIDE R16, R17, 0x4, R10.reuse ;  /* 0x0000000411107825 */ /* 0x100fe400078e020a */
[----:B------:R-:W4:Y:S02]  /*1950*/  LDG.E R9, desc[UR6][R8.64] ;  /* 0x0000000608097981 */ /* 0x000f24000c1e1900 */
[--C-:B------:R-:W-:Y:S02]  /*1960*/  IMAD.WIDE R18, R19, 0x4, R10.reuse ;  /* 0x0000000413127825 */ /* 0x100fe400078e020a */
[----:B------:R-:W4:Y:S02]  /*1970*/  LDG.E R16, desc[UR6][R16.64] ;  /* 0x0000000610107981 */ /* 0x000f24000c1e1900 */
[----:B------:R-:W-:Y:S02]  /*1980*/  IMAD.WIDE R20, R21, 0x4, R10 ;  /* 0x0000000415147825 */ /* 0x000fe400078e020a */
[----:B------:R-:W5:Y:S01]  /*1990*/  LDG.E R18, desc[UR6][R18.64] ;  /* 0x0000000612127981 */ /* 0x000f62000c1e1900 */
[----:B------:R-:W0:Y:S03]  /*19a0*/  LDC.64 R10, c[0x0][0x388] ;  /* 0x0000e200ff0a7b82 */ /* 0x000e260000000a00 */
[----:B------:R-:W5:Y:S01]  /*19b0*/  LDG.E R20, desc[UR6][R20.64] ;  /* 0x0000000614147981 */ /* 0x000f62000c1e1900 */
[----:B0-----:R-:W-:Y:S01]  /*19c0*/  IMAD.WIDE R10, R15, 0x4, R10 ;  /* 0x000000040f0a7825 */ /* 0x001fe200078e020a */
[----:B----4-:R-:W-:-:S04]  /*19d0*/  IADD3 R23, PT, PT, R16, R9, R12 ;  /* 0x0000000910177210 */ /* 0x010fc80007ffe00c */
[----:B-----5:R-:W-:-:S04]  /*19e0*/  IADD3 R23, PT, PT, R20, R18, R23 ;  /* 0x0000001214177210 */ /* 0x020fc80007ffe017 */
[----:B------:R-:W-:Y:S02]  /*19f0*/  ISETP.GE.AND P0, PT, R23, 0x1, PT ;  /* 0x000000011700780c */ /* 0x000fe40003f06270 */
[----:B------:R-:W-:-:S04]  /*1a00*/  SHF.R.S32.HI R23, RZ, 0x1f, R23 ;  /* 0x0000001fff177819 */ /* 0x000fc80000011417 */
[----:B------:R-:W-:-:S05]  /*1a10*/  SEL R23, R23, 0x1, !P0 ;  /* 0x0000000117177807 */ /* 0x000fca0004000000 */
[----:B------:R0:W-:Y:S02]  /*1a20*/  STG.E desc[UR6][R10.64], R23 ;  /* 0x000000170a007986 */ /* 0x0001e4000c101906 */
.L_x_4:
[----:B------:R-:W-:Y:S05]  /*1a30*/  @P1 BRA `(.L_x_5) ;  /* 0xffffffe8004c1947 */ /* 0x000fea000383ffff */
[----:B0-23--:R-:W-:Y:S05]  /*1a40*/  EXIT ;  /* 0x000000000000794d */ /* 0x00dfea0003800000 */
.L_x_6:
[----:B------:R-:W-:-:S00]  /*1a50*/  BRA `(.L_x_6) ;  /* 0xfffffffc00fc7947 */ /* 0x000fc0000383ffff */
[----:B------:R-:W-:-:S00]  /*1a60*/  NOP ;  /* 0x0000000000007918 */ /* 0x000fc00000000000 */
        /* <DEDUP_REMOVED lines=9> */
.L_x_7:


//--------------------- .nv.shared.reserved.0     --------------------------
	.section	.nv.shared.reserved.0,"aw",@nobits
	.weak		__nv_reservedSMEM_offset_0_alias
	.size		__nv_reservedSMEM_offset_0_alias, 0, 64
	.other		__nv_reservedSMEM_offset_0_alias,@"STO_CUDA_RESERVED_SHARED STV_DEFAULT"
__nv_reservedSMEM_offset_0_alias:
	.zero		0
	.zero		64


//--------------------- .nv.constant0._Z14simulate_modelPiS_ii --------------------------
	.section	.nv.constant0._Z14simulate_modelPiS_ii,"a",@progbits
	.sectionflags	@""
	.align	4
.nv.constant0._Z14simulate_modelPiS_ii:
	.zero		920


//--------------------- SYMBOLS --------------------------

	.type		.nv.reservedSmem.offset0,@object
	.size		.nv.reservedSmem.offset0,0x4
